//
// Generated by NVIDIA NVVM Compiler
//
// Compiler Build ID: CL-36424714
// Cuda compilation tools, release 13.0, V13.0.88
// Based on NVVM 20.0.0
//

.version 9.0
.target sm_100
.address_size 64

	// .globl	_Z5crackmPiPm

.visible .entry _Z5crackmPiPm(
	.param .u64 _Z5crackmPiPm_param_0,
	.param .u64 .ptr .align 1 _Z5crackmPiPm_param_1,
	.param .u64 .ptr .align 1 _Z5crackmPiPm_param_2
)
.maxntid 256
.minnctapersm 2
{
	.local .align 16 .b8 	__local_depot0[1024];
	.reg .b64 	%SP;
	.reg .b64 	%SPL;
	.reg .pred 	%p<53>;
	.reg .b16 	%rs<58>;
	.reg .b32 	%r<91>;
	.reg .b64 	%rd<141>;

	mov.u64 	%SPL, __local_depot0;
	ld.param.u64 	%rd33, [_Z5crackmPiPm_param_0];
	ld.param.u64 	%rd31, [_Z5crackmPiPm_param_1];
	ld.param.u64 	%rd32, [_Z5crackmPiPm_param_2];
	add.u64 	%rd1, %SPL, 0;
	mov.u32 	%r35, %ctaid.x;
	mov.u32 	%r36, %ntid.x;
	mov.u32 	%r37, %tid.x;
	mad.lo.s32 	%r38, %r35, %r36, %r37;
	cvt.u64.u32 	%rd35, %r38;
	add.s64 	%rd36, %rd33, %rd35;
	shl.b64 	%rd37, %rd36, 4;
	or.b64  	%rd2, %rd37, 5;
	mov.b32 	%r80, 0;
	st.local.v4.b32 	[%rd1], {%r80, %r80, %r80, %r80};
	st.local.v4.b32 	[%rd1+16], {%r80, %r80, %r80, %r80};
	add.s64 	%rd3, %rd1, 32;
	st.local.v4.b32 	[%rd1+32], {%r80, %r80, %r80, %r80};
	st.local.v4.b32 	[%rd1+48], {%r80, %r80, %r80, %r80};
	st.local.v4.b32 	[%rd1+64], {%r80, %r80, %r80, %r80};
	st.local.v4.b32 	[%rd1+80], {%r80, %r80, %r80, %r80};
	st.local.v4.b32 	[%rd1+96], {%r80, %r80, %r80, %r80};
	st.local.v4.b32 	[%rd1+112], {%r80, %r80, %r80, %r80};
	st.local.v4.b32 	[%rd1+128], {%r80, %r80, %r80, %r80};
	st.local.v4.b32 	[%rd1+144], {%r80, %r80, %r80, %r80};
	st.local.v4.b32 	[%rd1+160], {%r80, %r80, %r80, %r80};
	st.local.v4.b32 	[%rd1+176], {%r80, %r80, %r80, %r80};
	st.local.v4.b32 	[%rd1+192], {%r80, %r80, %r80, %r80};
	st.local.v4.b32 	[%rd1+208], {%r80, %r80, %r80, %r80};
	st.local.v4.b32 	[%rd1+224], {%r80, %r80, %r80, %r80};
	st.local.v4.b32 	[%rd1+240], {%r80, %r80, %r80, %r80};
	st.local.v4.b32 	[%rd1+256], {%r80, %r80, %r80, %r80};
	st.local.v4.b32 	[%rd1+272], {%r80, %r80, %r80, %r80};
	st.local.v4.b32 	[%rd1+288], {%r80, %r80, %r80, %r80};
	st.local.v4.b32 	[%rd1+304], {%r80, %r80, %r80, %r80};
	st.local.v4.b32 	[%rd1+320], {%r80, %r80, %r80, %r80};
	st.local.v4.b32 	[%rd1+336], {%r80, %r80, %r80, %r80};
	st.local.v4.b32 	[%rd1+352], {%r80, %r80, %r80, %r80};
	st.local.v4.b32 	[%rd1+368], {%r80, %r80, %r80, %r80};
	st.local.v4.b32 	[%rd1+384], {%r80, %r80, %r80, %r80};
	st.local.v4.b32 	[%rd1+400], {%r80, %r80, %r80, %r80};
	st.local.v4.b32 	[%rd1+416], {%r80, %r80, %r80, %r80};
	st.local.v4.b32 	[%rd1+432], {%r80, %r80, %r80, %r80};
	st.local.v4.b32 	[%rd1+448], {%r80, %r80, %r80, %r80};
	st.local.v4.b32 	[%rd1+464], {%r80, %r80, %r80, %r80};
	st.local.v4.b32 	[%rd1+480], {%r80, %r80, %r80, %r80};
	st.local.v4.b32 	[%rd1+496], {%r80, %r80, %r80, %r80};
	st.local.v4.b32 	[%rd1+512], {%r80, %r80, %r80, %r80};
	st.local.v4.b32 	[%rd1+528], {%r80, %r80, %r80, %r80};
	st.local.v4.b32 	[%rd1+544], {%r80, %r80, %r80, %r80};
	st.local.v4.b32 	[%rd1+560], {%r80, %r80, %r80, %r80};
	st.local.v4.b32 	[%rd1+576], {%r80, %r80, %r80, %r80};
	st.local.v4.b32 	[%rd1+592], {%r80, %r80, %r80, %r80};
	st.local.v4.b32 	[%rd1+608], {%r80, %r80, %r80, %r80};
	st.local.v4.b32 	[%rd1+624], {%r80, %r80, %r80, %r80};
	st.local.v4.b32 	[%rd1+640], {%r80, %r80, %r80, %r80};
	st.local.v4.b32 	[%rd1+656], {%r80, %r80, %r80, %r80};
	st.local.v4.b32 	[%rd1+672], {%r80, %r80, %r80, %r80};
	st.local.v4.b32 	[%rd1+688], {%r80, %r80, %r80, %r80};
	st.local.v4.b32 	[%rd1+704], {%r80, %r80, %r80, %r80};
	st.local.v4.b32 	[%rd1+720], {%r80, %r80, %r80, %r80};
	st.local.v4.b32 	[%rd1+736], {%r80, %r80, %r80, %r80};
	st.local.v4.b32 	[%rd1+752], {%r80, %r80, %r80, %r80};
	st.local.v4.b32 	[%rd1+768], {%r80, %r80, %r80, %r80};
	st.local.v4.b32 	[%rd1+784], {%r80, %r80, %r80, %r80};
	st.local.v4.b32 	[%rd1+800], {%r80, %r80, %r80, %r80};
	st.local.v4.b32 	[%rd1+816], {%r80, %r80, %r80, %r80};
	st.local.v4.b32 	[%rd1+832], {%r80, %r80, %r80, %r80};
	st.local.v4.b32 	[%rd1+848], {%r80, %r80, %r80, %r80};
	st.local.v4.b32 	[%rd1+864], {%r80, %r80, %r80, %r80};
	st.local.v4.b32 	[%rd1+880], {%r80, %r80, %r80, %r80};
	st.local.v4.b32 	[%rd1+896], {%r80, %r80, %r80, %r80};
	st.local.v4.b32 	[%rd1+912], {%r80, %r80, %r80, %r80};
	st.local.v4.b32 	[%rd1+928], {%r80, %r80, %r80, %r80};
	st.local.v4.b32 	[%rd1+944], {%r80, %r80, %r80, %r80};
	st.local.v4.b32 	[%rd1+960], {%r80, %r80, %r80, %r80};
	st.local.v4.b32 	[%rd1+976], {%r80, %r80, %r80, %r80};
	st.local.v4.b32 	[%rd1+992], {%r80, %r80, %r80, %r80};
	st.local.v4.b32 	[%rd1+1008], {%r80, %r80, %r80, %r80};
	and.b64  	%rd4, %rd36, 1;
	mov.b16 	%rs54, 255;
	mov.b16 	%rs51, 0;
	mov.u32 	%r90, %r80;
	mov.u64 	%rd140, %rd2;
	bra.uni 	$L__BB0_2;
$L__BB0_1:
	add.s32 	%r80, %r80, 1;
	setp.eq.s32 	%p49, %r80, 10;
	@%p49 bra 	$L__BB0_42;
$L__BB0_2:
	cvt.u64.u16 	%rd38, %rs51;
	cvt.s64.s8 	%rd39, %rd38;
	sub.s64 	%rd40, 18, %rd39;
	sub.s32 	%r39, 10, %r80;
	mul.lo.s32 	%r40, %r39, 9;
	cvt.u64.u32 	%rd41, %r40;
	setp.gt.u64 	%p1, %rd40, %rd41;
	@%p1 bra 	$L__BB0_42;
	mad.lo.s64 	%rd42, %rd140, 25214903917, 11;
	shr.u64 	%rd6, %rd42, 44;
	cvt.u16.u64 	%rs21, %rd6;
	and.b16  	%rs22, %rs21, 15;
	add.s16 	%rs3, %rs22, 8;
	mad.lo.s64 	%rd7, %rd140, 8602081037417187945, 277363943098;
	and.b64  	%rd140, %rd7, 281474976710655;
	shr.u64 	%rd43, %rd140, 44;
	cvt.u16.u64 	%rs23, %rd43;
	add.s16 	%rs4, %rs23, 8;
	shl.b16 	%rs5, %rs4, 5;
	and.b16  	%rs24, %rs54, 255;
	setp.ne.s16 	%p2, %rs24, 255;
	@%p2 bra 	$L__BB0_7;
	add.s16 	%rs26, %rs5, %rs3;
	setp.ne.s16 	%p3, %rs26, 344;
	mov.b16 	%rs54, 255;
	@%p3 bra 	$L__BB0_7;
	setp.ne.s64 	%p4, %rd4, 0;
	@%p4 bra 	$L__BB0_42;
	ld.local.u8 	%rs28, [%rd1+344];
	add.s16 	%rs29, %rs28, 12;
	cvt.s16.s8 	%rs30, %rs29;
	st.local.u8 	[%rd1+344], %rs29;
	cvt.u64.u32 	%rd44, %r90;
	add.s64 	%rd45, %rd1, %rd44;
	ld.local.s8 	%rs31, [%rd45];
	setp.lt.s16 	%p5, %rs31, %rs30;
	selp.b32 	%r90, 344, %r90, %p5;
	mov.b16 	%rs54, 1;
$L__BB0_7:
	cvt.u64.u16 	%rd46, %rs5;
	and.b64  	%rd47, %rd6, 15;
	add.s64 	%rd48, %rd47, %rd46;
	add.s64 	%rd49, %rd1, %rd48;
	ld.local.s8 	%rs32, [%rd49+8];
	shl.b16 	%rs33, %rs32, 1;
	add.s16 	%rs7, %rs33, 128;
	add.s16 	%rs8, %rs33, 127;
	and.b16  	%rs34, %rs7, %rs8;
	setp.eq.s16 	%p6, %rs34, 0;
	@%p6 bra 	$L__BB0_43;
	cvt.s32.s16 	%r6, %rs7;
	cvt.s32.s16 	%r7, %rs8;
$L__BB0_9:
	mad.lo.s64 	%rd50, %rd140, 25214903917, 11;
	and.b64  	%rd140, %rd50, 281474976710655;
	shr.u64 	%rd51, %rd140, 17;
	cvt.u32.u64 	%r41, %rd51;
	rem.s32 	%r83, %r41, %r6;
	sub.s32 	%r42, %r7, %r83;
	add.s32 	%r43, %r42, %r41;
	setp.lt.s32 	%p7, %r43, 0;
	@%p7 bra 	$L__BB0_9;
$L__BB0_10:
	cvt.u32.u16 	%r11, %rs3;
	cvt.u32.u16 	%r12, %rs4;
	mov.b32 	%r84, 0;
$L__BB0_11:
	mad.lo.s64 	%rd57, %rd140, 25214903917, 11;
	shr.u64 	%rd58, %rd57, 45;
	cvt.u32.u64 	%r45, %rd58;
	and.b32  	%r46, %r45, 7;
	add.s32 	%r47, %r46, %r11;
	mad.lo.s64 	%rd59, %rd140, 8602081037417187945, 277363943098;
	shr.u64 	%rd60, %rd59, 45;
	cvt.u32.u64 	%r48, %rd60;
	and.b32  	%r49, %r48, 7;
	sub.s32 	%r50, %r47, %r49;
	mad.lo.s64 	%rd61, %rd140, 2360119957213856949, 2389171320405252413;
	shr.u64 	%rd62, %rd61, 46;
	cvt.u32.u64 	%r51, %rd62;
	and.b32  	%r52, %r51, 3;
	add.s32 	%r53, %r52, %r83;
	mad.lo.s64 	%rd63, %rd140, 5985058416696778513, -8542997297661424380;
	shr.u64 	%rd64, %rd63, 46;
	cvt.u32.u64 	%r54, %rd64;
	and.b32  	%r55, %r54, 3;
	sub.s32 	%r15, %r53, %r55;
	mad.lo.s64 	%rd65, %rd140, 8899233814207381565, 1952413064874484415;
	shr.u64 	%rd66, %rd65, 45;
	cvt.u32.u64 	%r56, %rd66;
	and.b32  	%r57, %r56, 7;
	add.s32 	%r58, %r57, %r12;
	mad.lo.s64 	%rd14, %rd140, 3291645168302270457, 7610264652607923550;
	and.b64  	%rd140, %rd14, 281474976710655;
	shr.u64 	%rd67, %rd140, 45;
	cvt.u32.u64 	%r59, %rd67;
	sub.s32 	%r60, %r58, %r59;
	shl.b32 	%r61, %r60, 5;
	add.s32 	%r16, %r61, %r50;
	and.b16  	%rs35, %rs54, 255;
	setp.ne.s16 	%p8, %rs35, 255;
	cvt.u64.u32 	%rd68, %r16;
	add.s64 	%rd16, %rd1, %rd68;
	@%p8 bra 	$L__BB0_15;
	setp.eq.s32 	%p9, %r16, 856;
	setp.eq.s32 	%p10, %r16, 344;
	setp.eq.s32 	%p11, %r16, 840;
	selp.b16 	%rs37, 2, -1, %p11;
	selp.b16 	%rs38, 1, %rs37, %p10;
	selp.b16 	%rs10, 0, %rs38, %p9;
	setp.eq.s16 	%p12, %rs10, -1;
	mov.b16 	%rs54, 255;
	@%p12 bra 	$L__BB0_15;
	setp.eq.s32 	%p13, %r16, 856;
	setp.eq.s64 	%p14, %rd4, 0;
	xor.pred  	%p15, %p13, %p14;
	not.pred 	%p16, %p15;
	@%p16 bra 	$L__BB0_42;
	ld.local.u8 	%rs39, [%rd16];
	add.s16 	%rs40, %rs39, 12;
	cvt.s16.s8 	%rs41, %rs40;
	st.local.u8 	[%rd16], %rs40;
	cvt.u64.u32 	%rd69, %r90;
	add.s64 	%rd70, %rd1, %rd69;
	ld.local.s8 	%rs42, [%rd70];
	setp.lt.s16 	%p17, %rs42, %rs41;
	selp.b32 	%r90, %r16, %r90, %p17;
	mov.u16 	%rs54, %rs10;
$L__BB0_15:
	cvt.u64.u32 	%rd71, %r15;
	cvt.s64.s16 	%rd72, %rd71;
	ld.local.s8 	%rs57, [%rd16];
	cvt.s64.s16 	%rd73, %rs57;
	add.s64 	%rd17, %rd73, 63;
	setp.ge.s64 	%p18, %rd17, %rd72;
	@%p18 bra 	$L__BB0_39;
	mad.lo.s64 	%rd18, %rd14, 25214903917, 11;
	and.b64  	%rd140, %rd18, 281474976710655;
	shr.u64 	%rd74, %rd140, 17;
	cvt.u32.u64 	%r62, %rd74;
	mul.hi.u32 	%r63, %r62, 1431655766;
	mul.lo.s32 	%r64, %r63, 3;
	sub.s32 	%r19, %r62, %r64;
	cvt.u16.u32 	%rs43, %r19;
	add.s16 	%rs13, %rs43, 1;
	cvt.u32.u16 	%r20, %rs13;
	and.b32  	%r65, %r19, %r20;
	setp.eq.s32 	%p19, %r65, 0;
	@%p19 bra 	$L__BB0_17;
	bra.uni 	$L__BB0_18;
$L__BB0_17:
	mad.lo.s64 	%rd77, %rd18, 25214903917, 11;
	and.b64  	%rd140, %rd77, 281474976710655;
	cvt.u64.u16 	%rd78, %rs13;
	shr.u64 	%rd79, %rd140, 17;
	mul.lo.s64 	%rd80, %rd79, %rd78;
	shr.u64 	%rd81, %rd80, 31;
	cvt.u32.u64 	%r87, %rd81;
	bra.uni 	$L__BB0_19;
$L__BB0_18:
	mad.lo.s64 	%rd75, %rd140, 25214903917, 11;
	and.b64  	%rd140, %rd75, 281474976710655;
	shr.u64 	%rd76, %rd140, 17;
	cvt.u32.u64 	%r66, %rd76;
	rem.u32 	%r87, %r66, %r20;
	sub.s32 	%r67, %r19, %r87;
	add.s32 	%r68, %r67, %r66;
	setp.lt.s32 	%p20, %r68, 0;
	@%p20 bra 	$L__BB0_18;
$L__BB0_19:
	cvt.s32.s16 	%r24, %r15;
	add.s32 	%r69, %r24, -1;
	and.b32  	%r25, %r15, 32768;
	shr.u32 	%r70, %r15, 15;
	and.b32  	%r71, %r70, 1;
	setp.eq.b32 	%p21, %r71, 1;
	and.b32  	%r26, %r15, 32767;
	add.s32 	%r72, %r16, -1;
	cvt.u64.u32 	%rd82, %r72;
	add.s64 	%rd24, %rd1, %rd82;
	add.s64 	%rd25, %rd3, %rd68;
	add.s32 	%r73, %r16, -32;
	cvt.u64.u32 	%rd84, %r73;
	add.s64 	%rd26, %rd1, %rd84;
	cvt.s64.s32 	%rd85, %r69;
	setp.lt.s64 	%p22, %rd17, %rd85;
	or.pred  	%p23, %p22, %p21;
	@%p23 bra 	$L__BB0_25;
	cvt.u64.u32 	%rd27, %r26;
	ld.local.s8 	%rd86, [%rd16+1];
	add.s64 	%rd87, %rd86, 63;
	setp.ge.s64 	%p24, %rd87, %rd27;
	@%p24 bra 	$L__BB0_25;
	ld.local.s8 	%rd88, [%rd24];
	add.s64 	%rd89, %rd88, 63;
	setp.ge.s64 	%p25, %rd89, %rd27;
	@%p25 bra 	$L__BB0_25;
	ld.local.s8 	%rd90, [%rd25];
	add.s64 	%rd91, %rd90, 63;
	setp.ge.s64 	%p26, %rd91, %rd27;
	@%p26 bra 	$L__BB0_25;
	ld.local.s8 	%rd92, [%rd26];
	add.s64 	%rd93, %rd92, 63;
	setp.ge.s64 	%p27, %rd93, %rd27;
	@%p27 bra 	$L__BB0_25;
	add.s16 	%rs14, %rs57, 1;
	st.local.u8 	[%rd16], %rs14;
	cvt.u64.u32 	%rd94, %r90;
	add.s64 	%rd95, %rd1, %rd94;
	ld.local.s8 	%rs44, [%rd95];
	setp.gt.s16 	%p28, %rs44, %rs57;
	selp.b32 	%r90, %r90, %r16, %p28;
	mov.u16 	%rs57, %rs14;
$L__BB0_25:
	setp.eq.s32 	%p29, %r87, 0;
	@%p29 bra 	$L__BB0_39;
	setp.ne.s32 	%p30, %r25, 0;
	cvt.s64.s32 	%rd96, %r24;
	cvt.u64.u16 	%rd97, %rs57;
	cvt.s64.s8 	%rd98, %rd97;
	add.s64 	%rd99, %rd98, 63;
	setp.lt.s64 	%p31, %rd99, %rd96;
	or.pred  	%p32, %p31, %p30;
	@%p32 bra 	$L__BB0_32;
	add.s32 	%r75, %r26, 1;
	cvt.u64.u32 	%rd28, %r75;
	ld.local.s8 	%rd100, [%rd16+1];
	add.s64 	%rd101, %rd100, 63;
	setp.ge.s64 	%p33, %rd101, %rd28;
	@%p33 bra 	$L__BB0_32;
	ld.local.s8 	%rd102, [%rd24];
	add.s64 	%rd103, %rd102, 63;
	setp.ge.s64 	%p34, %rd103, %rd28;
	@%p34 bra 	$L__BB0_32;
	ld.local.s8 	%rd104, [%rd25];
	add.s64 	%rd105, %rd104, 63;
	setp.ge.s64 	%p35, %rd105, %rd28;
	@%p35 bra 	$L__BB0_32;
	ld.local.s8 	%rd106, [%rd26];
	add.s64 	%rd107, %rd106, 63;
	setp.ge.s64 	%p36, %rd107, %rd28;
	@%p36 bra 	$L__BB0_32;
	cvt.s16.s8 	%rs45, %rs57;
	add.s16 	%rs57, %rs57, 1;
	st.local.u8 	[%rd16], %rs57;
	cvt.u64.u32 	%rd108, %r90;
	add.s64 	%rd109, %rd1, %rd108;
	ld.local.s8 	%rs46, [%rd109];
	setp.gt.s16 	%p37, %rs46, %rs45;
	selp.b32 	%r90, %r90, %r16, %p37;
$L__BB0_32:
	setp.eq.s32 	%p38, %r87, 1;
	@%p38 bra 	$L__BB0_39;
	setp.ne.s32 	%p39, %r25, 0;
	add.s32 	%r77, %r24, 1;
	cvt.s64.s32 	%rd110, %r77;
	cvt.u64.u16 	%rd111, %rs57;
	cvt.s64.s8 	%rd112, %rd111;
	add.s64 	%rd113, %rd112, 63;
	setp.lt.s64 	%p40, %rd113, %rd110;
	or.pred  	%p41, %p40, %p39;
	@%p41 bra 	$L__BB0_39;
	add.s32 	%r78, %r26, 2;
	cvt.u64.u32 	%rd29, %r78;
	ld.local.s8 	%rd114, [%rd16+1];
	add.s64 	%rd115, %rd114, 63;
	setp.ge.s64 	%p42, %rd115, %rd29;
	@%p42 bra 	$L__BB0_39;
	ld.local.s8 	%rd116, [%rd24];
	add.s64 	%rd117, %rd116, 63;
	setp.ge.s64 	%p43, %rd117, %rd29;
	@%p43 bra 	$L__BB0_39;
	ld.local.s8 	%rd118, [%rd25];
	add.s64 	%rd119, %rd118, 63;
	setp.ge.s64 	%p44, %rd119, %rd29;
	@%p44 bra 	$L__BB0_39;
	ld.local.s8 	%rd120, [%rd26];
	add.s64 	%rd121, %rd120, 63;
	setp.ge.s64 	%p45, %rd121, %rd29;
	@%p45 bra 	$L__BB0_39;
	cvt.s16.s8 	%rs47, %rs57;
	add.s16 	%rs48, %rs57, 1;
	st.local.u8 	[%rd16], %rs48;
	cvt.u64.u32 	%rd122, %r90;
	add.s64 	%rd123, %rd1, %rd122;
	ld.local.s8 	%rs49, [%rd123];
	setp.gt.s16 	%p46, %rs49, %rs47;
	selp.b32 	%r90, %r90, %r16, %p46;
$L__BB0_39:
	add.s32 	%r84, %r84, 1;
	setp.ne.s32 	%p47, %r84, 10;
	@%p47 bra 	$L__BB0_11;
	cvt.u64.u32 	%rd124, %r90;
	add.s64 	%rd125, %rd1, %rd124;
	ld.local.s8 	%rs51, [%rd125];
	setp.lt.s16 	%p48, %rs51, 18;
	@%p48 bra 	$L__BB0_1;
	and.b16  	%rs50, %rs54, 255;
	setp.eq.s16 	%p50, %rs50, 0;
	selp.b64 	%rd126, 240942580064321536, 0, %p50;
	setp.eq.s16 	%p51, %rs50, 1;
	selp.b64 	%rd127, 96827391988465664, %rd126, %p51;
	setp.eq.s16 	%p52, %rs50, 2;
	selp.b64 	%rd128, 236438980436951040, %rd127, %p52;
	or.b64  	%rd129, %rd128, %rd2;
	cvta.to.global.u64 	%rd130, %rd31;
	atom.global.add.u32 	%r79, [%rd130], 1;
	cvta.to.global.u64 	%rd131, %rd32;
	mul.wide.s32 	%rd132, %r79, 8;
	add.s64 	%rd133, %rd131, %rd132;
	st.global.u64 	[%rd133], %rd129;
$L__BB0_42:
	ret;
$L__BB0_43:
	mad.lo.s64 	%rd52, %rd7, 25214903917, 11;
	and.b64  	%rd140, %rd52, 281474976710655;
	cvt.s64.s16 	%rd53, %rs7;
	shr.u64 	%rd54, %rd140, 17;
	mul.lo.s64 	%rd55, %rd54, %rd53;
	shr.u64 	%rd56, %rd55, 31;
	cvt.u32.u64 	%r83, %rd56;
	bra.uni 	$L__BB0_10;

}


// ===== COMPILED SASS (sm_100) =====

	.target	sm_100

	.elftype	@"ET_EXEC"


//--------------------- .note.nv.tkinfo           --------------------------
	.section	.note.nv.tkinfo,"",@"SHT_NOTE"
	.sectionflags	@"SHF_NOTE_NV_TKINFO"
	.tkinfo
        /*0018*/ 	.word	0x00000002
        /*0030*/ 	.string	""
        /*0030*/ 	.string	"ptxas"
        /*0030*/ 	.string	"Cuda compilation tools, release 13.0, V13.0.88"
        /*0030*/ 	.string	"Build cuda_13.0.r13.0/compiler.36424714_0"
        /*0030*/ 	.string	"-arch sm_100 -m 64 "



//--------------------- .note.nv.cuinfo           --------------------------
	.section	.note.nv.cuinfo,"",@"SHT_NOTE"
	.sectionflags	@"SHF_NOTE_NV_CUINFO"
        /*0018*/ 	.short	0x0002
        /*001a*/ 	.short	0x0064
        /*001c*/ 	.short	0x0082
	.zero		2


//--------------------- .nv.info                  --------------------------
	.section	.nv.info,"",@"SHT_CUDA_INFO"
	.align	4


	//----- nvinfo : EIATTR_REGCOUNT
	.align		4
        /*0000*/ 	.byte	0x04, 0x2f
        /*0002*/ 	.short	(.L_1 - .L_0)
	.align		4
.L_0:
        /*0004*/ 	.word	index@(_Z5crackmPiPm)
        /*0008*/ 	.word	0x00000020


	//----- nvinfo : EIATTR_FRAME_SIZE
	.align		4
.L_1:
        /*000c*/ 	.byte	0x04, 0x11
        /*000e*/ 	.short	(.L_3 - .L_2)
	.align		4
.L_2:
        /*0010*/ 	.word	index@(_Z5crackmPiPm)
        /*0014*/ 	.word	0x00000400


	//----- nvinfo : EIATTR_MIN_STACK_SIZE
	.align		4
.L_3:
        /*0018*/ 	.byte	0x04, 0x12
        /*001a*/ 	.short	(.L_5 - .L_4)
	.align		4
.L_4:
        /*001c*/ 	.word	index@(_Z5crackmPiPm)
        /*0020*/ 	.word	0x00000400
.L_5:


//--------------------- .nv.compat                --------------------------
	.section	.nv.compat,"",@"SHT_CUDA_COMPAT_INFO"
	.align	4
        /*0000*/ 	.byte	0x02, 0x09, 0x00, 0x00, 0x02, 0x02, 0x01, 0x00, 0x02, 0x05, 0x05, 0x00, 0x03, 0x07, 0x01, 0x01
        /*0010*/ 	.byte	0x02, 0x03, 0x00, 0x00, 0x02, 0x06, 0x01, 0x00, 0x04, 0x0b, 0x08, 0x00, 0x09, 0x00, 0x00, 0x00
        /*0020*/ 	.byte	0x00, 0x00, 0x00, 0x00


//--------------------- .nv.info._Z5crackmPiPm    --------------------------
	.section	.nv.info._Z5crackmPiPm,"",@"SHT_CUDA_INFO"
	.sectionflags	@""
	.align	4


	//----- nvinfo : EIATTR_CUDA_API_VERSION
	.align		4
        /*0000*/ 	.byte	0x04, 0x37
        /*0002*/ 	.short	(.L_7 - .L_6)
.L_6:
        /*0004*/ 	.word	0x00000082


	//----- nvinfo : EIATTR_KPARAM_INFO
	.align		4
.L_7:
        /*0008*/ 	.byte	0x04, 0x17
        /*000a*/ 	.short	(.L_9 - .L_8)
.L_8:
        /*000c*/ 	.word	0x00000000
        /*0010*/ 	.short	0x0002
        /*0012*/ 	.short	0x0010
        /*0014*/ 	.byte	0x00, 0xf5, 0x21, 0x00


	//----- nvinfo : EIATTR_KPARAM_INFO
	.align		4
.L_9:
        /*0018*/ 	.byte	0x04, 0x17
        /*001a*/ 	.short	(.L_11 - .L_10)
.L_10:
        /*001c*/ 	.word	0x00000000
        /*0020*/ 	.short	0x0001
        /*0022*/ 	.short	0x0008
        /*0024*/ 	.byte	0x00, 0xf5, 0x21, 0x00


	//----- nvinfo : EIATTR_KPARAM_INFO
	.align		4
.L_11:
        /*0028*/ 	.byte	0x04, 0x17
        /*002a*/ 	.short	(.L_13 - .L_12)
.L_12:
        /*002c*/ 	.word	0x00000000
        /*0030*/ 	.short	0x0000
        /*0032*/ 	.short	0x0000
        /*0034*/ 	.byte	0x00, 0xf0, 0x21, 0x00


	//----- nvinfo : EIATTR_SPARSE_MMA_MASK
	.align		4
.L_13:
        /*0038*/ 	.byte	0x03, 0x50
        /*003a*/ 	.short	0x0000


	//----- nvinfo : EIATTR_MAXREG_COUNT
	.align		4
        /*003c*/ 	.byte	0x03, 0x1b
        /*003e*/ 	.short	0x0080


	//----- nvinfo : EIATTR_MERCURY_ISA_VERSION
	.align		4
        /*0040*/ 	.byte	0x03, 0x5f
        /*0042*/ 	.short	0x0101


	//----- nvinfo : EIATTR_INT_WARP_WIDE_INSTR_OFFSETS
	.align		4
        /*0044*/ 	.byte	0x04, 0x31
        /*0046*/ 	.short	(.L_15 - .L_14)


	//   ....[0]....
.L_14:
        /*0048*/ 	.word	0x00001fb0


	//   ....[1]....
        /*004c*/ 	.word	0x000020b0


	//----- nvinfo : EIATTR_VRC_CTA_INIT_COUNT
	.align		4
.L_15:
        /*0050*/ 	.byte	0x02, 0x4a
	.zero		1
	.zero		1


	//----- nvinfo : EIATTR_EXIT_INSTR_OFFSETS
	.align		4
        /*0054*/ 	.byte	0x04, 0x1c
        /*0056*/ 	.short	(.L_17 - .L_16)


	//   ....[0]....
.L_16:
        /*0058*/ 	.word	0x00000720


	//   ....[1]....
        /*005c*/ 	.word	0x000010f0


	//   ....[2]....
        /*0060*/ 	.word	0x00001ee0


	//   ....[3]....
        /*0064*/ 	.word	0x00001f90


	//   ....[4]....
        /*0068*/ 	.word	0x00002100


	//----- nvinfo : EIATTR_MAX_THREADS
	.align		4
.L_17:
        /*006c*/ 	.byte	0x04, 0x05
        /*006e*/ 	.short	(.L_19 - .L_18)
.L_18:
        /*0070*/ 	.word	0x00000100
        /*0074*/ 	.word	0x00000001
        /*0078*/ 	.word	0x00000001


	//----- nvinfo : EIATTR_CRS_STACK_SIZE
	.align		4
.L_19:
        /*007c*/ 	.byte	0x04, 0x1e
        /*007e*/ 	.short	(.L_21 - .L_20)
.L_20:
        /*0080*/ 	.word	0x00000000


	//----- nvinfo : EIATTR_CBANK_PARAM_SIZE
	.align		4
.L_21:
        /*0084*/ 	.byte	0x03, 0x19
        /*0086*/ 	.short	0x0018


	//----- nvinfo : EIATTR_PARAM_CBANK
	.align		4
        /*0088*/ 	.byte	0x04, 0x0a
        /*008a*/ 	.short	(.L_23 - .L_22)
	.align		4
.L_22:
        /*008c*/ 	.word	index@(.nv.constant0._Z5crackmPiPm)
        /*0090*/ 	.short	0x0380
        /*0092*/ 	.short	0x0018


	//----- nvinfo : EIATTR_SW_WAR
	.align		4
.L_23:
        /*0094*/ 	.byte	0x04, 0x36
        /*0096*/ 	.short	(.L_25 - .L_24)
.L_24:
        /*0098*/ 	.word	0x00000008
.L_25:


//--------------------- .nv.callgraph             --------------------------
	.section	.nv.callgraph,"",@"SHT_CUDA_CALLGRAPH"
	.align	4
	.sectionentsize	8
	.align		4
        /*0000*/ 	.word	0x00000000
	.align		4
        /*0004*/ 	.word	0xffffffff
	.align		4
        /*0008*/ 	.word	0x00000000
	.align		4
        /*000c*/ 	.word	0xfffffffe
	.align		4
        /*0010*/ 	.word	0x00000000
	.align		4
        /*0014*/ 	.word	0xfffffffd
	.align		4
        /*0018*/ 	.word	0x00000000
	.align		4
        /*001c*/ 	.word	0xfffffffc


//--------------------- .text._Z5crackmPiPm       --------------------------
	.section	.text._Z5crackmPiPm,"ax",@progbits
	.align	128
        .global         _Z5crackmPiPm
        .type           _Z5crackmPiPm,@function
        .size           _Z5crackmPiPm,(.L_x_24 - _Z5crackmPiPm)
        .other          _Z5crackmPiPm,@"STO_CUDA_ENTRY STV_DEFAULT"
_Z5crackmPiPm:
.text._Z5crackmPiPm:
[----:B------:R-:W0:Y:S01]  /*0000*/  LDC R1, c[0x0][0x37c] ;  /* 0x0000df00ff017b82 */ /* 0x000e220000000800 */
[----:B------:R-:W1:Y:S07]  /*0010*/  S2R R3, SR_TID.X ;  /* 0x0000000000037919 */ /* 0x000e6e0000002100 */
[----:B------:R-:W1:Y:S01]  /*0020*/  S2UR UR4, SR_CTAID.X ;  /* 0x00000000000479c3 */ /* 0x000e620000002500 */
[----:B------:R-:W2:Y:S01]  /*0030*/  LDCU.64 UR6, c[0x0][0x380] ;  /* 0x00007000ff0677ac */ /* 0x000ea20008000a00 */
[----:B0-----:R-:W-:-:S02]  /*0040*/  VIADD R1, R1, 0xfffffc00 ;  /* 0xfffffc0001017836 */ /* 0x001fc40000000000 */
[----:B------:R-:W-:-:S03]  /*0050*/  IMAD.MOV.U32 R4, RZ, RZ, RZ ;  /* 0x000000ffff047224 */ /* 0x000fc600078e00ff */
[----:B------:R0:W-:Y:S01]  /*0060*/  STL.128 [R1], RZ ;  /* 0x000000ff01007387 */ /* 0x0001e20000100c00 */
[----:B------:R-:W1:Y:S03]  /*0070*/  LDC R0, c[0x0][0x360] ;  /* 0x0000d800ff007b82 */ /* 0x000e660000000800 */
[----:B------:R0:W-:Y:S04]  /*0080*/  STL.128 [R1+0x10], RZ ;  /* 0x000010ff01007387 */ /* 0x0001e80000100c00 */
[----:B------:R0:W-:Y:S04]  /*0090*/  STL.128 [R1+0x20], RZ ;  /* 0x000020ff01007387 */ /* 0x0001e80000100c00 */
[----:B------:R0:W-:Y:S04]  /*00a0*/  STL.128 [R1+0x30], RZ ;  /* 0x000030ff01007387 */ /* 0x0001e80000100c00 */
[----:B------:R0:W-:Y:S04]  /*00b0*/  STL.128 [R1+0x40], RZ ;  /* 0x000040ff01007387 */ /* 0x0001e80000100c00 */
[----:B------:R0:W-:Y:S04]  /*00c0*/  STL.128 [R1+0x50], RZ ;  /* 0x000050ff01007387 */ /* 0x0001e80000100c00 */
[----:B------:R0:W-:Y:S01]  /*00d0*/  STL.128 [R1+0x60], RZ ;  /* 0x000060ff01007387 */ /* 0x0001e20000100c00 */
[----:B-1----:R-:W-:Y:S01]  /*00e0*/  IMAD R0, R0, UR4, R3 ;  /* 0x0000000400007c24 */ /* 0x002fe2000f8e0203 */
[----:B------:R-:W1:Y:S01]  /*00f0*/  LDCU.64 UR4, c[0x0][0x358] ;  /* 0x00006b00ff0477ac */ /* 0x000e620008000a00 */
[----:B------:R-:W-:Y:S01]  /*0100*/  IMAD.MOV.U32 R3, RZ, RZ, 0xff ;  /* 0x000000ffff037424 */ /* 0x000fe200078e00ff */
[----:B------:R0:W-:Y:S02]  /*0110*/  STL.128 [R1+0x70], RZ ;  /* 0x000070ff01007387 */ /* 0x0001e40000100c00 */
[----:B--2---:R-:W-:Y:S01]  /*0120*/  IADD3 R7, P0, PT, R0, UR6, RZ ;  /* 0x0000000600077c10 */ /* 0x004fe2000ff1e0ff */
[----:B------:R-:W-:Y:S01]  /*0130*/  IMAD.MOV.U32 R0, RZ, RZ, RZ ;  /* 0x000000ffff007224 */ /* 0x000fe200078e00ff */
[----:B------:R0:W-:Y:S03]  /*0140*/  STL.128 [R1+0x80], RZ ;  /* 0x000080ff01007387 */ /* 0x0001e60000100c00 */
[----:B------:R-:W-:Y:S01]  /*0150*/  IMAD.X R6, RZ, RZ, UR7, P0 ;  /* 0x00000007ff067e24 */ /* 0x000fe200080e06ff */
[----:B------:R0:W-:Y:S01]  /*0160*/  STL.128 [R1+0x90], RZ ;  /* 0x000090ff01007387 */ /* 0x0001e20000100c00 */
[----:B------:R-:W-:-:S03]  /*0170*/  IMAD.SHL.U32 R2, R7, 0x10, RZ ;  /* 0x0000001007027824 */ /* 0x000fc600078e00ff */
[----:B------:R0:W-:Y:S01]  /*0180*/  STL.128 [R1+0xa0], RZ ;  /* 0x0000a0ff01007387 */ /* 0x0001e20000100c00 */
[--C-:B------:R-:W-:Y:S02]  /*0190*/  SHF.L.U64.HI R5, R7, 0x4, R6.reuse ;  /* 0x0000000407057819 */ /* 0x100fe40000010206 */
[----:B------:R-:W-:Y:S01]  /*01a0*/  LOP3.LUT R2, R2, 0x5, RZ, 0xfc, !PT ;  /* 0x0000000502027812 */ /* 0x000fe200078efcff */
[----:B------:R0:W-:Y:S01]  /*01b0*/  STL.128 [R1+0xb0], RZ ;  /* 0x0000b0ff01007387 */ /* 0x0001e20000100c00 */
[----:B------:R-:W-:Y:S01]  /*01c0*/  PRMT R6, R3, 0x7610, R6 ;  /* 0x0000761003067816 */ /* 0x000fe20000000006 */
[----:B------:R-:W-:Y:S01]  /*01d0*/  IMAD.MOV.U32 R23, RZ, RZ, R5 ;  /* 0x000000ffff177224 */ /* 0x000fe200078e0005 */
[----:B------:R-:W-:Y:S01]  /*01e0*/  LOP3.LUT R7, R7, 0x1, RZ, 0xc0, !PT ;  /* 0x0000000107077812 */ /* 0x000fe200078ec0ff */
[----:B------:R0:W-:Y:S01]  /*01f0*/  STL.128 [R1+0xc0], RZ ;  /* 0x0000c0ff01007387 */ /* 0x0001e20000100c00 */
[----:B------:R-:W-:-:S03]  /*0200*/  IMAD.MOV.U32 R12, RZ, RZ, R2 ;  /* 0x000000ffff0c7224 */ /* 0x000fc600078e0002 */
[----:B------:R0:W-:Y:S04]  /*0210*/  STL.128 [R1+0xd0], RZ ;  /* 0x0000d0ff01007387 */ /* 0x0001e80000100c00 */
        /* <DEDUP_REMOVED lines=49> */
[----:B-1----:R0:W-:Y:S02]  /*0530*/  STL.128 [R1+0x3f0], RZ ;  /* 0x0003f0ff01007387 */ /* 0x0021e40000100c00 */
.L_x_22:
[----:B------:R-:W-:Y:S01]  /*0540*/  IMAD R9, R23, -0x21131993, RZ ;  /* 0xdeece66d17097824 */ /* 0x000fe200078e02ff */
[----:B------:R-:W-:Y:S01]  /*0550*/  BSSY.RECONVERGENT B0, `(.L_x_0) ;  /* 0x0000027000007945 */ /* 0x000fe20003800200 */
[----:B------:R-:W-:Y:S02]  /*0560*/  IMAD.MOV.U32 R14, RZ, RZ, 0xb ;  /* 0x0000000bff0e7424 */ /* 0x000fe400078e00ff */
[----:B------:R-:W-:Y:S02]  /*0570*/  IMAD.MOV.U32 R15, RZ, RZ, 0x0 ;  /* 0x00000000ff0f7424 */ /* 0x000fe400078e00ff */
[C---:B------:R-:W-:Y:S02]  /*0580*/  IMAD R8, R12.reuse, 0x5, R9 ;  /* 0x000000050c087824 */ /* 0x040fe400078e0209 */
[----:B------:R-:W-:-:S04]  /*0590*/  IMAD.HI.U32 R19, R12, -0x21131993, R14 ;  /* 0xdeece66d0c137827 */ /* 0x000fc800078e000e */
[----:B------:R-:W-:Y:S02]  /*05a0*/  IMAD R11, R23, -0x4b9ff597, RZ ;  /* 0xb4600a69170b7824 */ /* 0x000fe400078e02ff */
[----:B------:R-:W-:Y:S02]  /*05b0*/  IMAD.MOV.U32 R16, RZ, RZ, -0x6bd21946 ;  /* 0x942de6baff107424 */ /* 0x000fe400078e00ff */
[----:B------:R-:W-:Y:S02]  /*05c0*/  IMAD.MOV.U32 R17, RZ, RZ, 0x40 ;  /* 0x00000040ff117424 */ /* 0x000fe400078e00ff */
[----:B------:R-:W-:Y:S01]  /*05d0*/  IMAD.IADD R19, R19, 0x1, R8 ;  /* 0x0000000113137824 */ /* 0x000fe200078e0208 */
[----:B------:R-:W-:Y:S01]  /*05e0*/  LOP3.LUT R8, R6, 0xff, RZ, 0xc0, !PT ;  /* 0x000000ff06087812 */ /* 0x000fe200078ec0ff */
[C---:B------:R-:W-:Y:S02]  /*05f0*/  IMAD R11, R12.reuse, 0x7760bb20, R11 ;  /* 0x7760bb200c0b7824 */ /* 0x040fe400078e020b */
[----:B------:R-:W-:Y:S01]  /*0600*/  IMAD.WIDE.U32 R16, R12, -0x4b9ff597, R16 ;  /* 0xb4600a690c107825 */ /* 0x000fe200078e0010 */
[----:B------:R-:W-:-:S02]  /*0610*/  ISETP.NE.AND P0, PT, R8, 0xff, PT ;  /* 0x000000ff0800780c */ /* 0x000fc40003f05270 */
[----:B------:R-:W-:Y:S01]  /*0620*/  SHF.R.U32.HI R19, RZ, 0xc, R19 ;  /* 0x0000000cff137819 */ /* 0x000fe20000011613 */
[----:B------:R-:W-:Y:S02]  /*0630*/  IMAD.IADD R18, R17, 0x1, R11 ;  /* 0x0000000111127824 */ /* 0x000fe400078e020b */
[----:B------:R-:W-:Y:S01]  /*0640*/  IMAD.MOV.U32 R12, RZ, RZ, R16 ;  /* 0x000000ffff0c7224 */ /* 0x000fe200078e0010 */
[----:B------:R-:W-:Y:S02]  /*0650*/  LOP3.LUT R9, R19, 0xf, RZ, 0xc0, !PT ;  /* 0x0000000f13097812 */ /* 0x000fe400078ec0ff */
[----:B------:R-:W-:-:S03]  /*0660*/  LOP3.LUT R23, R18, 0xffff, RZ, 0xc0, !PT ;  /* 0x0000ffff12177812 */ /* 0x000fc600078ec0ff */
[----:B------:R-:W-:Y:S01]  /*0670*/  VIADD R9, R9, 0x8 ;  /* 0x0000000809097836 */ /* 0x000fe20000000000 */
[----:B------:R-:W-:-:S05]  /*0680*/  LEA.HI R13, R23, 0x8, RZ, 0x14 ;  /* 0x00000008170d7811 */ /* 0x000fca00078fa0ff */
[----:B------:R-:W-:Y:S01]  /*0690*/  IMAD.SHL.U32 R20, R13, 0x20, RZ ;  /* 0x000000200d147824 */ /* 0x000fe200078e00ff */
[----:B------:R-:W-:Y:S06]  /*06a0*/  @P0 BRA `(.L_x_1) ;  /* 0x0000000000440947 */ /* 0x000fec0003800000 */
[----:B------:R-:W-:-:S05]  /*06b0*/  IMAD.IADD R6, R9, 0x1, R20 ;  /* 0x0000000109067824 */ /* 0x000fca00078e0214 */
[----:B------:R-:W-:-:S04]  /*06c0*/  PRMT R6, R6, 0x9910, RZ ;  /* 0x0000991006067816 */ /* 0x000fc800000000ff */
[----:B------:R-:W-:Y:S01]  /*06d0*/  ISETP.NE.AND P0, PT, R6, 0x158, PT ;  /* 0x000001580600780c */ /* 0x000fe20003f05270 */
[----:B------:R-:W-:-:S12]  /*06e0*/  IMAD.MOV.U32 R6, RZ, RZ, 0xff ;  /* 0x000000ffff067424 */ /* 0x000fd800078e00ff */
[----:B------:R-:W-:Y:S05]  /*06f0*/  @P0 BRA `(.L_x_1) ;  /* 0x0000000000300947 */ /* 0x000fea0003800000 */
[----:B------:R-:W-:-:S04]  /*0700*/  ISETP.NE.U32.AND P0, PT, R7, RZ, PT ;  /* 0x000000ff0700720c */ /* 0x000fc80003f05070 */
[----:B------:R-:W-:-:S13]  /*0710*/  ISETP.NE.AND.EX P0, PT, RZ, RZ, PT, P0 ;  /* 0x000000ffff00720c */ /* 0x000fda0003f05300 */
[----:B------:R-:W-:Y:S05]  /*0720*/  @P0 EXIT ;  /* 0x000000000000094d */ /* 0x000fea0003800000 */
[----:B------:R-:W2:Y:S01]  /*0730*/  LDL.U8 R8, [R1+0x158] ;  /* 0x0001580001087983 */ /* 0x000ea20000100000 */
[----:B------:R-:W-:Y:S02]  /*0740*/  IMAD.IADD R10, R1, 0x1, R4 ;  /* 0x00000001010a7824 */ /* 0x000fe400078e0204 */
[----:B--2---:R-:W-:-:S05]  /*0750*/  VIADD R8, R8, 0xc ;  /* 0x0000000c08087836 */ /* 0x004fca0000000000 */
[----:B------:R1:W-:Y:S04]  /*0760*/  STL.U8 [R1+0x158], R8 ;  /* 0x0001580801007387 */ /* 0x0003e80000100000 */
[----:B------:R-:W2:Y:S01]  /*0770*/  LDL.S8 R6, [R10] ;  /* 0x000000000a067983 */ /* 0x000ea20000100200 */
[----:B------:R-:W-:-:S04]  /*0780*/  PRMT R11, R8, 0x8880, RZ ;  /* 0x00008880080b7816 */ /* 0x000fc800000000ff */
[----:B--2---:R-:W-:Y:S01]  /*0790*/  ISETP.GE.AND P0, PT, R6, R11, PT ;  /* 0x0000000b0600720c */ /* 0x004fe20003f06270 */
[----:B------:R-:W-:-:S03]  /*07a0*/  IMAD.MOV.U32 R6, RZ, RZ, 0x1 ;  /* 0x00000001ff067424 */ /* 0x000fc600078e00ff */
[----:B-1----:R-:W-:-:S09]  /*07b0*/  SEL R4, R4, 0x158, P0 ;  /* 0x0000015804047807 */ /* 0x002fd20000000000 */
.L_x_1:
[----:B------:R-:W-:Y:S05]  /*07c0*/  BSYNC.RECONVERGENT B0 ;  /* 0x0000000000007941 */ /* 0x000fea0003800200 */
.L_x_0:
[----:B------:R-:W-:Y:S02]  /*07d0*/  LOP3.LUT R8, R20, 0xffff, RZ, 0xc0, !PT ;  /* 0x0000ffff14087812 */ /* 0x000fe400078ec0ff */
[----:B------:R-:W-:-:S04]  /*07e0*/  LOP3.LUT R10, R19, 0xf, RZ, 0xc0, !PT ;  /* 0x0000000f130a7812 */ /* 0x000fc800078ec0ff */
[----:B------:R-:W-:-:S05]  /*07f0*/  IADD3 R11, PT, PT, R1, R10, R8 ;  /* 0x0000000a010b7210 */ /* 0x000fca0007ffe008 */
[----:B------:R-:W2:Y:S01]  /*0800*/  LDL.S8 R8, [R11+0x8] ;  /* 0x000008000b087983 */ /* 0x000ea20000100200 */
[----:B------:R-:W-:Y:S01]  /*0810*/  BSSY.RECONVERGENT B0, `(.L_x_2) ;  /* 0x0000041000007945 */ /* 0x000fe20003800200 */
[----:B--2---:R-:W-:-:S04]  /*0820*/  IMAD.SHL.U32 R8, R8, 0x2, RZ ;  /* 0x0000000208087824 */ /* 0x004fc800078e00ff */
[C---:B------:R-:W-:Y:S02]  /*0830*/  VIADD R19, R8.reuse, 0x80 ;  /* 0x0000008008137836 */ /* 0x040fe40000000000 */
[----:B------:R-:W-:-:S05]  /*0840*/  VIADD R10, R8, 0x7f ;  /* 0x0000007f080a7836 */ /* 0x000fca0000000000 */
[----:B------:R-:W-:-:S04]  /*0850*/  LOP3.LUT R8, R19, R10, RZ, 0xc0, !PT ;  /* 0x0000000a13087212 */ /* 0x000fc800078ec0ff */
[----:B------:R-:W-:-:S04]  /*0860*/  PRMT R8, R8, 0x9910, RZ ;  /* 0x0000991008087816 */ /* 0x000fc800000000ff */
[----:B------:R-:W-:-:S13]  /*0870*/  ISETP.NE.AND P0, PT, R8, RZ, PT ;  /* 0x000000ff0800720c */ /* 0x000fda0003f05270 */
[----:B------:R-:W-:Y:S05]  /*0880*/  @P0 BRA `(.L_x_3) ;  /* 0x0000000000400947 */ /* 0x000fea0003800000 */
[----:B------:R-:W-:Y:S01]  /*0890*/  IMAD R11, R18, -0x21131993, RZ ;  /* 0xdeece66d120b7824 */ /* 0x000fe200078e02ff */
[----:B------:R-:W-:Y:S01]  /*08a0*/  PRMT R10, R19, 0x9910, RZ ;  /* 0x00009910130a7816 */ /* 0x000fe200000000ff */
[----:B------:R-:W-:-:S03]  /*08b0*/  IMAD.WIDE.U32 R14, R16, -0x21131993, R14 ;  /* 0xdeece66d100e7825 */ /* 0x000fc600078e000e */
[----:B------:R-:W-:Y:S01]  /*08c0*/  SHF.R.S32.HI R8, RZ, 0x1f, R10 ;  /* 0x0000001fff087819 */ /* 0x000fe2000001140a */
[----:B------:R-:W-:-:S04]  /*08d0*/  IMAD R11, R16, 0x5, R11 ;  /* 0x00000005100b7824 */ /* 0x000fc800078e020b */
[----:B------:R-:W-:-:S05]  /*08e0*/  IMAD.IADD R23, R15, 0x1, R11 ;  /* 0x000000010f177824 */ /* 0x000fca00078e020b */
[----:B------:R-:W-:-:S04]  /*08f0*/  LOP3.LUT R23, R23, 0xffff, RZ, 0xc0, !PT ;  /* 0x0000ffff17177812 */ /* 0x000fc800078ec0ff */
[--C-:B------:R-:W-:Y:S02]  /*0900*/  SHF.R.U32.HI R11, RZ, 0x11, R23.reuse ;  /* 0x00000011ff0b7819 */ /* 0x100fe40000011617 */
[----:B------:R-:W-:-:S03]  /*0910*/  SHF.R.U64 R15, R14, 0x11, R23 ;  /* 0x000000110e0f7819 */ /* 0x000fc60000001217 */
[-C--:B------:R-:W-:Y:S02]  /*0920*/  IMAD R12, R11, R10.reuse, RZ ;  /* 0x0000000a0b0c7224 */ /* 0x080fe400078e02ff */
[----:B------:R-:W-:-:S04]  /*0930*/  IMAD.WIDE.U32 R10, R15, R10, RZ ;  /* 0x0000000a0f0a7225 */ /* 0x000fc800078e00ff */
[----:B------:R-:W-:Y:S02]  /*0940*/  IMAD R15, R8, R15, R12 ;  /* 0x0000000f080f7224 */ /* 0x000fe400078e020c */
[----:B------:R-:W-:Y:S02]  /*0950*/  IMAD.MOV.U32 R12, RZ, RZ, R14 ;  /* 0x000000ffff0c7224 */ /* 0x000fe400078e000e */
[----:B------:R-:W-:-:S05]  /*0960*/  IMAD.IADD R11, R11, 0x1, R15 ;  /* 0x000000010b0b7824 */ /* 0x000fca00078e020f */
[----:B------:R-:W-:Y:S01]  /*0970*/  SHF.R.U64 R10, R10, 0x1f, R11 ;  /* 0x0000001f0a0a7819 */ /* 0x000fe2000000120b */
[----:B------:R-:W-:Y:S06]  /*0980*/  BRA `(.L_x_4) ;  /* 0x0000000000a47947 */ /* 0x000fec0003800000 */
.L_x_3:
[----:B------:R-:W-:Y:S01]  /*0990*/  PRMT R14, R19, 0x9910, RZ ;  /* 0x00009910130e7816 */ /* 0x000fe200000000ff */
[----:B------:R-:W-:Y:S01]  /*09a0*/  BSSY.RECONVERGENT B1, `(.L_x_5) ;  /* 0x0000026000017945 */ /* 0x000fe20003800200 */
[----:B------:R-:W-:Y:S01]  /*09b0*/  PRMT R15, R10, 0x9910, RZ ;  /* 0x000099100a0f7816 */ /* 0x000fe200000000ff */
[----:B------:R-:W-:Y:S01]  /*09c0*/  IMAD.MOV.U32 R10, RZ, RZ, RZ ;  /* 0x000000ffff0a7224 */ /* 0x000fe200078e00ff */
[-C--:B------:R-:W-:Y:S02]  /*09d0*/  IABS R8, R14.reuse ;  /* 0x0000000e00087213 */ /* 0x080fe40000000000 */
[----:B------:R-:W-:Y:S02]  /*09e0*/  ISETP.NE.AND P0, PT, R14, RZ, PT ;  /* 0x000000ff0e00720c */ /* 0x000fe40003f05270 */
[----:B------:R-:W1:Y:S08]  /*09f0*/  I2F.RP R16, R8 ;  /* 0x0000000800107306 */ /* 0x000e700000209400 */
[----:B-1----:R-:W1:Y:S02]  /*0a00*/  MUFU.RCP R16, R16 ;  /* 0x0000001000107308 */ /* 0x002e640000001000 */
[----:B-1----:R-:W-:Y:S01]  /*0a10*/  VIADD R11, R16, 0xffffffe ;  /* 0x0ffffffe100b7836 */ /* 0x002fe20000000000 */
[----:B------:R-:W-:-:S05]  /*0a20*/  LOP3.LUT R16, RZ, R14, RZ, 0x33, !PT ;  /* 0x0000000eff107212 */ /* 0x000fca00078e33ff */
[----:B------:R-:W1:Y:S02]  /*0a30*/  F2I.FTZ.U32.TRUNC.NTZ R11, R11 ;  /* 0x0000000b000b7305 */ /* 0x000e64000021f000 */
[----:B-1----:R-:W-:-:S04]  /*0a40*/  IMAD.MOV R17, RZ, RZ, -R11 ;  /* 0x000000ffff117224 */ /* 0x002fc800078e0a0b */
[----:B------:R-:W-:-:S04]  /*0a50*/  IMAD R17, R17, R8, RZ ;  /* 0x0000000811117224 */ /* 0x000fc800078e02ff */
[----:B------:R-:W-:-:S07]  /*0a60*/  IMAD.HI.U32 R17, R11, R17, R10 ;  /* 0x000000110b117227 */ /* 0x000fce00078e000a */
.L_x_6:
[----:B------:R-:W-:Y:S02]  /*0a70*/  IMAD R19, R23, -0x21131993, RZ ;  /* 0xdeece66d17137824 */ /* 0x000fe400078e02ff */
[----:B------:R-:W-:Y:S02]  /*0a80*/  IMAD.MOV.U32 R10, RZ, RZ, 0xb ;  /* 0x0000000bff0a7424 */ /* 0x000fe400078e00ff */
[----:B------:R-:W-:Y:S02]  /*0a90*/  IMAD.MOV.U32 R11, RZ, RZ, 0x0 ;  /* 0x00000000ff0b7424 */ /* 0x000fe400078e00ff */
[C---:B------:R-:W-:Y:S02]  /*0aa0*/  IMAD R19, R12.reuse, 0x5, R19 ;  /* 0x000000050c137824 */ /* 0x040fe400078e0213 */
[----:B------:R-:W-:-:S04]  /*0ab0*/  IMAD.WIDE.U32 R10, R12, -0x21131993, R10 ;  /* 0xdeece66d0c0a7825 */ /* 0x000fc800078e000a */
[----:B------:R-:W-:Y:S01]  /*0ac0*/  IMAD.IADD R19, R11, 0x1, R19 ;  /* 0x000000010b137824 */ /* 0x000fe200078e0213 */
[----:B------:R-:W-:-:S04]  /*0ad0*/  IABS R11, R14 ;  /* 0x0000000e000b7213 */ /* 0x000fc80000000000 */
[----:B------:R-:W-:Y:S01]  /*0ae0*/  LOP3.LUT R23, R19, 0xffff, RZ, 0xc0, !PT ;  /* 0x0000ffff13177812 */ /* 0x000fe200078ec0ff */
[----:B------:R-:W-:-:S03]  /*0af0*/  IMAD.MOV R18, RZ, RZ, -R11 ;  /* 0x000000ffff127224 */ /* 0x000fc600078e0a0b */
[----:B------:R-:W-:-:S04]  /*0b00*/  SHF.R.U64 R19, R10, 0x11, R23 ;  /* 0x000000110a137819 */ /* 0x000fc80000001217 */
[----:B------:R-:W-:Y:S02]  /*0b10*/  IABS R12, R19 ;  /* 0x00000013000c7213 */ /* 0x000fe40000000000 */
[----:B------:R-:W-:-:S03]  /*0b20*/  ISETP.GE.AND P2, PT, R19, RZ, PT ;  /* 0x000000ff1300720c */ /* 0x000fc60003f46270 */
[----:B------:R-:W-:-:S04]  /*0b30*/  IMAD.HI.U32 R11, R17, R12, RZ ;  /* 0x0000000c110b7227 */ /* 0x000fc800078e00ff */
[----:B------:R-:W-:Y:S01]  /*0b40*/  IMAD R11, R11, R18, R12 ;  /* 0x000000120b0b7224 */ /* 0x000fe200078e020c */
[----:B------:R-:W-:-:S04]  /*0b50*/  IABS R12, R14 ;  /* 0x0000000e000c7213 */ /* 0x000fc80000000000 */
[----:B------:R-:W-:-:S13]  /*0b60*/  ISETP.GT.U32.AND P1, PT, R8, R11, PT ;  /* 0x0000000b0800720c */ /* 0x000fda0003f24070 */
[----:B------:R-:W-:-:S05]  /*0b70*/  @!P1 IMAD.IADD R11, R11, 0x1, -R12 ;  /* 0x000000010b0b9824 */ /* 0x000fca00078e0a0c */
[----:B------:R-:W-:-:S13]  /*0b80*/  ISETP.GT.U32.AND P1, PT, R8, R11, PT ;  /* 0x0000000b0800720c */ /* 0x000fda0003f24070 */
[----:B------:R-:W-:Y:S02]  /*0b90*/  @!P1 IMAD.IADD R11, R11, 0x1, -R12 ;  /* 0x000000010b0b9824 */ /* 0x000fe400078e0a0c */
[----:B------:R-:W-:Y:S02]  /*0ba0*/  IMAD.MOV.U32 R12, RZ, RZ, R10 ;  /* 0x000000ffff0c7224 */ /* 0x000fe400078e000a */
[----:B------:R-:W-:-:S05]  /*0bb0*/  @!P2 IMAD.MOV R11, RZ, RZ, -R11 ;  /* 0x000000ffff0ba224 */ /* 0x000fca00078e0a0b */
[----:B------:R-:W-:-:S04]  /*0bc0*/  SEL R18, R16, R11, !P0 ;  /* 0x0000000b10127207 */ /* 0x000fc80004000000 */
[----:B------:R-:W-:-:S04]  /*0bd0*/  IADD3 R11, PT, PT, R19, R15, -R18 ;  /* 0x0000000f130b7210 */ /* 0x000fc80007ffe812 */
[----:B------:R-:W-:-:S13]  /*0be0*/  ISETP.GE.AND P1, PT, R11, RZ, PT ;  /* 0x000000ff0b00720c */ /* 0x000fda0003f26270 */
[----:B------:R-:W-:Y:S05]  /*0bf0*/  @!P1 BRA `(.L_x_6) ;  /* 0xfffffffc009c9947 */ /* 0x000fea000383ffff */
[----:B------:R-:W-:Y:S05]  /*0c00*/  BSYNC.RECONVERGENT B1 ;  /* 0x0000000000017941 */ /* 0x000fea0003800200 */
.L_x_5:
[----:B------:R-:W-:-:S07]  /*0c10*/  IMAD.MOV.U32 R10, RZ, RZ, R18 ;  /* 0x000000ffff0a7224 */ /* 0x000fce00078e0012 */
.L_x_4:
[----:B------:R-:W-:Y:S05]  /*0c20*/  BSYNC.RECONVERGENT B0 ;  /* 0x0000000000007941 */ /* 0x000fea0003800200 */
.L_x_2:
[----:B------:R-:W-:Y:S01]  /*0c30*/  LOP3.LUT R11, R13, 0xffff, RZ, 0xc0, !PT ;  /* 0x0000ffff0d0b7812 */ /* 0x000fe200078ec0ff */
[----:B------:R-:W-:-:S07]  /*0c40*/  IMAD.MOV.U32 R8, RZ, RZ, RZ ;  /* 0x000000ffff087224 */ /* 0x000fce00078e00ff */
.L_x_20:
[----:B------:R-:W-:Y:S01]  /*0c50*/  IMAD.MOV.U32 R16, RZ, RZ, -0x6bd21946 ;  /* 0x942de6baff107424 */ /* 0x000fe200078e00ff */
[----:B------:R-:W-:Y:S01]  /*0c60*/  BSSY.RECONVERGENT B0, `(.L_x_7) ;  /* 0x0000053000007945 */ /* 0x000fe20003800200 */
[----:B------:R-:W-:Y:S02]  /*0c70*/  IMAD.MOV.U32 R17, RZ, RZ, 0x40 ;  /* 0x00000040ff117424 */ /* 0x000fe400078e00ff */
[----:B------:R-:W-:Y:S02]  /*0c80*/  IMAD.MOV.U32 R20, RZ, RZ, 0x544e593d ;  /* 0x544e593dff147424 */ /* 0x000fe400078e00ff */
[----:B------:R-:W-:Y:S02]  /*0c90*/  IMAD.MOV.U32 R21, RZ, RZ, 0x21280aa8 ;  /* 0x21280aa8ff157424 */ /* 0x000fe400078e00ff */
[----:B------:R-:W-:Y:S02]  /*0ca0*/  IMAD.MOV.U32 R14, RZ, RZ, -0x6d531d41 ;  /* 0x92ace2bfff0e7424 */ /* 0x000fe400078e00ff */
[----:B------:R-:W-:-:S02]  /*0cb0*/  IMAD.MOV.U32 R15, RZ, RZ, 0x1b185d56 ;  /* 0x1b185d56ff0f7424 */ /* 0x000fc400078e00ff */
[----:B------:R-:W-:-:S04]  /*0cc0*/  IMAD.HI.U32 R13, R12, -0x4b9ff597, R16 ;  /* 0xb4600a690c0d7827 */ /* 0x000fc800078e0010 */
[C---:B------:R-:W-:Y:S02]  /*0cd0*/  IMAD R26, R23.reuse, -0x4b9ff597, RZ ;  /* 0xb4600a69171a7824 */ /* 0x040fe400078e02ff */
[----:B------:R-:W-:Y:S02]  /*0ce0*/  IMAD R29, R23, -0x21131993, RZ ;  /* 0xdeece66d171d7824 */ /* 0x000fe400078e02ff */
[----:B------:R-:W-:Y:S02]  /*0cf0*/  IMAD.MOV.U32 R16, RZ, RZ, 0xb ;  /* 0x0000000bff107424 */ /* 0x000fe400078e00ff */
[----:B------:R-:W-:Y:S02]  /*0d00*/  IMAD.MOV.U32 R17, RZ, RZ, 0x0 ;  /* 0x00000000ff117424 */ /* 0x000fe400078e00ff */
[----:B------:R-:W-:-:S04]  /*0d10*/  IMAD.HI.U32 R21, R12, -0x42f53b4b, R20 ;  /* 0xbd0ac4b50c157827 */ /* 0x000fc800078e0014 */
[----:B------:R-:W-:-:S04]  /*0d20*/  IMAD.HI.U32 R20, R12, -0x3063fc3, R14 ;  /* 0xfcf9c03d0c147827 */ /* 0x000fc800078e000e */
[----:B------:R-:W-:Y:S02]  /*0d30*/  IMAD.MOV.U32 R18, RZ, RZ, 0x73c4cd04 ;  /* 0x73c4cd04ff127424 */ /* 0x000fe400078e00ff */
[----:B------:R-:W-:Y:S02]  /*0d40*/  IMAD.MOV.U32 R19, RZ, RZ, -0x768ed2c8 ;  /* 0x89712d38ff137424 */ /* 0x000fe400078e00ff */
[C---:B------:R-:W-:Y:S02]  /*0d50*/  IMAD R22, R23.reuse, -0x42f53b4b, RZ ;  /* 0xbd0ac4b517167824 */ /* 0x040fe400078e02ff */
[C---:B------:R-:W-:Y:S02]  /*0d60*/  IMAD R24, R23.reuse, 0x772c5f11, RZ ;  /* 0x772c5f1117187824 */ /* 0x040fe400078e02ff */
[C---:B------:R-:W-:Y:S02]  /*0d70*/  IMAD R25, R23.reuse, 0x3749a7f9, RZ ;  /* 0x3749a7f917197824 */ /* 0x040fe400078e02ff */
[----:B------:R-:W-:-:S02]  /*0d80*/  IMAD R27, R23, -0x3063fc3, RZ ;  /* 0xfcf9c03d171b7824 */ /* 0x000fc400078e02ff */
[----:B------:R-:W-:Y:S02]  /*0d90*/  IMAD.MOV.U32 R14, RZ, RZ, 0x7168255e ;  /* 0x7168255eff0e7424 */ /* 0x000fe400078e00ff */
[----:B------:R-:W-:Y:S02]  /*0da0*/  IMAD.MOV.U32 R15, RZ, RZ, 0x699d1761 ;  /* 0x699d1761ff0f7424 */ /* 0x000fe400078e00ff */
[C---:B------:R-:W-:Y:S02]  /*0db0*/  IMAD R26, R12.reuse, 0x7760bb20, R26 ;  /* 0x7760bb200c1a7824 */ /* 0x040fe400078e021a */
[C---:B------:R-:W-:Y:S02]  /*0dc0*/  IMAD R23, R12.reuse, 0x5, R29 ;  /* 0x000000050c177824 */ /* 0x040fe400078e021d */
[----:B------:R-:W-:-:S04]  /*0dd0*/  IMAD.HI.U32 R28, R12, -0x21131993, R16 ;  /* 0xdeece66d0c1c7827 */ /* 0x000fc800078e0010 */
[----:B------:R-:W-:Y:S01]  /*0de0*/  IMAD.HI.U32 R19, R12, 0x772c5f11, R18 ;  /* 0x772c5f110c137827 */ /* 0x000fe200078e0012 */
[----:B------:R-:W-:-:S03]  /*0df0*/  LOP3.LUT R18, R6, 0xff, RZ, 0xc0, !PT ;  /* 0x000000ff06127812 */ /* 0x000fc600078ec0ff */
[----:B------:R-:W-:Y:S01]  /*0e00*/  IMAD R22, R12, 0x20c0d498, R22 ;  /* 0x20c0d4980c167824 */ /* 0x000fe200078e0216 */
[----:B------:R-:W-:Y:S01]  /*0e10*/  ISETP.NE.AND P0, PT, R18, 0xff, PT ;  /* 0x000000ff1200780c */ /* 0x000fe20003f05270 */
[C---:B------:R-:W-:Y:S02]  /*0e20*/  IMAD R24, R12.reuse, 0x530f32eb, R24 ;  /* 0x530f32eb0c187824 */ /* 0x040fe400078e0218 */
[C---:B------:R-:W-:Y:S02]  /*0e30*/  IMAD R25, R12.reuse, 0x2dae45d7, R25 ;  /* 0x2dae45d70c197824 */ /* 0x040fe400078e0219 */
[C---:B------:R-:W-:Y:S02]  /*0e40*/  IMAD R27, R12.reuse, 0x7b806e00, R27 ;  /* 0x7b806e000c1b7824 */ /* 0x040fe400078e021b */
[----:B------:R-:W-:-:S04]  /*0e50*/  IMAD.WIDE.U32 R14, R12, 0x3749a7f9, R14 ;  /* 0x3749a7f90c0e7825 */ /* 0x000fc800078e000e */
[----:B------:R-:W-:Y:S02]  /*0e60*/  IMAD.IADD R13, R26, 0x1, R13 ;  /* 0x000000011a0d7824 */ /* 0x000fe400078e020d */
[----:B------:R-:W-:Y:S02]  /*0e70*/  IMAD.IADD R12, R28, 0x1, R23 ;  /* 0x000000011c0c7824 */ /* 0x000fe400078e0217 */
[----:B------:R-:W-:Y:S01]  /*0e80*/  IMAD.IADD R18, R20, 0x1, R27 ;  /* 0x0000000114127824 */ /* 0x000fe200078e021b */
[----:B------:R-:W-:Y:S01]  /*0e90*/  SHF.R.U32.HI R13, RZ, 0xd, R13 ;  /* 0x0000000dff0d7819 */ /* 0x000fe2000001160d */
[----:B------:R-:W-:Y:S01]  /*0ea0*/  IMAD.IADD R25, R15, 0x1, R25 ;  /* 0x000000010f197824 */ /* 0x000fe200078e0219 */
[----:B------:R-:W-:Y:S01]  /*0eb0*/  SHF.R.U32.HI R12, RZ, 0xd, R12 ;  /* 0x0000000dff0c7819 */ /* 0x000fe2000001160c */
[----:B------:R-:W-:Y:S01]  /*0ec0*/  IMAD.IADD R21, R21, 0x1, R22 ;  /* 0x0000000115157824 */ /* 0x000fe200078e0216 */
[----:B------:R-:W-:Y:S01]  /*0ed0*/  LOP3.LUT R13, R13, 0x7, RZ, 0xc0, !PT ;  /* 0x000000070d0d7812 */ /* 0x000fe200078ec0ff */
[----:B------:R-:W-:Y:S01]  /*0ee0*/  IMAD.IADD R19, R19, 0x1, R24 ;  /* 0x0000000113137824 */ /* 0x000fe200078e0218 */
[----:B------:R-:W-:Y:S01]  /*0ef0*/  LOP3.LUT R12, R12, 0x7, RZ, 0xc0, !PT ;  /* 0x000000070c0c7812 */ /* 0x000fe200078ec0ff */
[----:B------:R-:W-:Y:S01]  /*0f00*/  VIADD R8, R8, 0x1 ;  /* 0x0000000108087836 */ /* 0x000fe20000000000 */
[----:B------:R-:W-:-:S02]  /*0f10*/  SHF.R.U32.HI R18, RZ, 0xd, R18 ;  /* 0x0000000dff127819 */ /* 0x000fc40000011612 */
[----:B------:R-:W-:Y:S02]  /*0f20*/  LOP3.LUT R23, R25, 0xffff, RZ, 0xc0, !PT ;  /* 0x0000ffff19177812 */ /* 0x000fe400078ec0ff */
[----:B------:R-:W-:Y:S02]  /*0f30*/  IADD3 R13, PT, PT, -R13, R12, R9 ;  /* 0x0000000c0d0d7210 */ /* 0x000fe40007ffe109 */
[----:B------:R-:W-:Y:S02]  /*0f40*/  LOP3.LUT R12, R18, 0x7, RZ, 0xc0, !PT ;  /* 0x00000007120c7812 */ /* 0x000fe400078ec0ff */
[----:B------:R-:W-:Y:S02]  /*0f50*/  SHF.R.U32.HI R18, RZ, 0xd, R23 ;  /* 0x0000000dff127819 */ /* 0x000fe40000011617 */
[----:B------:R-:W-:Y:S02]  /*0f60*/  SHF.R.U32.HI R21, RZ, 0xe, R21 ;  /* 0x0000000eff157819 */ /* 0x000fe40000011615 */
[----:B------:R-:W-:-:S02]  /*0f70*/  SHF.R.U32.HI R19, RZ, 0xe, R19 ;  /* 0x0000000eff137819 */ /* 0x000fc40000011613 */
[----:B------:R-:W-:Y:S02]  /*0f80*/  IADD3 R18, PT, PT, -R18, R12, R11 ;  /* 0x0000000c12127210 */ /* 0x000fe40007ffe10b */
[----:B------:R-:W-:Y:S02]  /*0f90*/  LOP3.LUT R21, R21, 0x3, RZ, 0xc0, !PT ;  /* 0x0000000315157812 */ /* 0x000fe400078ec0ff */
[----:B------:R-:W-:Y:S01]  /*0fa0*/  LOP3.LUT R12, R19, 0x3, RZ, 0xc0, !PT ;  /* 0x00000003130c7812 */ /* 0x000fe200078ec0ff */
[----:B------:R-:W-:Y:S01]  /*0fb0*/  IMAD R13, R18, 0x20, R13 ;  /* 0x00000020120d7824 */ /* 0x000fe200078e020d */
[----:B------:R-:W-:Y:S02]  /*0fc0*/  ISETP.NE.AND P1, PT, R8, 0xa, PT ;  /* 0x0000000a0800780c */ /* 0x000fe40003f25270 */
[----:B------:R-:W-:Y:S01]  /*0fd0*/  IADD3 R21, PT, PT, -R12, R21, R10 ;  /* 0x000000150c157210 */ /* 0x000fe20007ffe10a */
[----:B------:R-:W-:Y:S02]  /*0fe0*/  IMAD.MOV.U32 R12, RZ, RZ, R14 ;  /* 0x000000ffff0c7224 */ /* 0x000fe400078e000e */
[----:B------:R-:W-:Y:S01]  /*0ff0*/  IMAD.IADD R20, R1, 0x1, R13 ;  /* 0x0000000101147824 */ /* 0x000fe200078e020d */
[----:B------:R-:W-:Y:S07]  /*1000*/  @P0 BRA `(.L_x_8) ;  /* 0x0000000000600947 */ /* 0x000fee0003800000 */
[----:B------:R-:W-:Y:S01]  /*1010*/  IMAD.MOV.U32 R6, RZ, RZ, 0x2 ;  /* 0x00000002ff067424 */ /* 0x000fe200078e00ff */
[C---:B------:R-:W-:Y:S02]  /*1020*/  ISETP.NE.AND P0, PT, R13.reuse, 0x348, PT ;  /* 0x000003480d00780c */ /* 0x040fe40003f05270 */
[C---:B------:R-:W-:Y:S02]  /*1030*/  ISETP.NE.AND P2, PT, R13.reuse, 0x158, PT ;  /* 0x000001580d00780c */ /* 0x040fe40003f45270 */
[----:B------:R-:W-:Y:S02]  /*1040*/  SEL R6, R6, 0xffff, !P0 ;  /* 0x0000ffff06067807 */ /* 0x000fe40004000000 */
[----:B------:R-:W-:Y:S02]  /*1050*/  ISETP.NE.AND P0, PT, R13, 0x358, PT ;  /* 0x000003580d00780c */ /* 0x000fe40003f05270 */
[----:B------:R-:W-:-:S04]  /*1060*/  SEL R6, R6, 0x1, P2 ;  /* 0x0000000106067807 */ /* 0x000fc80001000000 */
[----:B------:R-:W-:-:S04]  /*1070*/  SEL R18, R6, RZ, P0 ;  /* 0x000000ff06127207 */ /* 0x000fc80000000000 */
[----:B------:R-:W-:-:S04]  /*1080*/  PRMT R6, R18, 0x9910, RZ ;  /* 0x0000991012067816 */ /* 0x000fc800000000ff */
[----:B------:R-:W-:Y:S01]  /*1090*/  ISETP.NE.AND P0, PT, R6, -0x1, PT ;  /* 0xffffffff0600780c */ /* 0x000fe20003f05270 */
[----:B------:R-:W-:-:S12]  /*10a0*/  IMAD.MOV.U32 R6, RZ, RZ, 0xff ;  /* 0x000000ffff067424 */ /* 0x000fd800078e00ff */
[----:B------:R-:W-:Y:S05]  /*10b0*/  @!P0 BRA `(.L_x_8) ;  /* 0x0000000000348947 */ /* 0x000fea0003800000 */
[----:B------:R-:W-:-:S04]  /*10c0*/  ISETP.NE.U32.AND P0, PT, R7, RZ, PT ;  /* 0x000000ff0700720c */ /* 0x000fc80003f05070 */
[----:B------:R-:W-:-:S04]  /*10d0*/  ISETP.NE.AND.EX P0, PT, RZ, RZ, PT, P0 ;  /* 0x000000ffff00720c */ /* 0x000fc80003f05300 */
[----:B------:R-:W-:-:S13]  /*10e0*/  ISETP.EQ.XOR P0, PT, R13, 0x358, !P0 ;  /* 0x000003580d00780c */ /* 0x000fda0004702a70 */
[----:B------:R-:W-:Y:S05]  /*10f0*/  @!P0 EXIT ;  /* 0x000000000000894d */ /* 0x000fea0003800000 */
[----:B------:R-:W2:Y:S01]  /*1100*/  LDL.U8 R6, [R20] ;  /* 0x0000000014067983 */ /* 0x000ea20000100000 */
[----:B------:R-:W-:Y:S02]  /*1110*/  IMAD.IADD R22, R1, 0x1, R4 ;  /* 0x0000000101167824 */ /* 0x000fe400078e0204 */
[----:B--2---:R-:W-:-:S05]  /*1120*/  VIADD R19, R6, 0xc ;  /* 0x0000000c06137836 */ /* 0x004fca0000000000 */
[----:B------:R1:W-:Y:S04]  /*1130*/  STL.U8 [R20], R19 ;  /* 0x0000001314007387 */ /* 0x0003e80000100000 */
[----:B------:R-:W2:Y:S01]  /*1140*/  LDL.S8 R6, [R22] ;  /* 0x0000000016067983 */ /* 0x000ea20000100200 */
[----:B------:R-:W-:-:S04]  /*1150*/  PRMT R27, R19, 0x8880, RZ ;  /* 0x00008880131b7816 */ /* 0x000fc800000000ff */
[----:B--2---:R-:W-:Y:S02]  /*1160*/  ISETP.GE.AND P0, PT, R6, R27, PT ;  /* 0x0000001b0600720c */ /* 0x004fe40003f06270 */
[----:B------:R-:W-:Y:S02]  /*1170*/  PRMT R6, R18, 0x7610, R6 ;  /* 0x0000761012067816 */ /* 0x000fe40000000006 */
[----:B-1----:R-:W-:-:S09]  /*1180*/  SEL R4, R13, R4, !P0 ;  /* 0x000000040d047207 */ /* 0x002fd20004000000 */
.L_x_8:
[----:B------:R-:W-:Y:S05]  /*1190*/  BSYNC.RECONVERGENT B0 ;  /* 0x0000000000007941 */ /* 0x000fea0003800200 */
.L_x_7:
[----:B------:R-:W2:Y:S01]  /*11a0*/  LDL.S8 R26, [R20] ;  /* 0x00000000141a7983 */ /* 0x000ea20000100200 */
[----:B------:R-:W-:Y:S01]  /*11b0*/  PRMT R19, R21, 0x9910, RZ ;  /* 0x0000991015137816 */ /* 0x000fe200000000ff */
[----:B------:R-:W-:Y:S01]  /*11c0*/  BSSY.RECONVERGENT B0, `(.L_x_9) ;  /* 0x00000ca000007945 */ /* 0x000fe20003800200 */
[----:B--2---:R-:W-:-:S04]  /*11d0*/  IADD3 R22, P2, PT, R26, 0x3f, RZ ;  /* 0x0000003f1a167810 */ /* 0x004fc80007f5e0ff */
[----:B------:R-:W-:Y:S02]  /*11e0*/  ISETP.GE.U32.AND P0, PT, R22, R19, PT ;  /* 0x000000131600720c */ /* 0x000fe40003f06070 */
[----:B------:R-:W-:Y:S02]  /*11f0*/  SHF.R.S32.HI R19, RZ, 0x1f, R19 ;  /* 0x0000001fff137819 */ /* 0x000fe40000011413 */
[----:B------:R-:W-:-:S04]  /*1200*/  LEA.HI.X.SX32 R24, R26, RZ, 0x1, P2 ;  /* 0x000000ff1a187211 */ /* 0x000fc800010f0eff */
[----:B------:R-:W-:-:S13]  /*1210*/  ISETP.GE.AND.EX P0, PT, R24, R19, PT, P0 ;  /* 0x000000131800720c */ /* 0x000fda0003f06300 */
[----:B------:R-:W-:Y:S05]  /*1220*/  @P0 BRA `(.L_x_10) ;  /* 0x0000000c000c0947 */ /* 0x000fea0003800000 */
[----:B------:R-:W-:Y:S01]  /*1230*/  IMAD R25, R25, -0x21131993, RZ ;  /* 0xdeece66d19197824 */ /* 0x000fe200078e02ff */
[----:B------:R-:W-:Y:S01]  /*1240*/  BSSY.RECONVERGENT B1, `(.L_x_11) ;  /* 0x0000038000017945 */ /* 0x000fe20003800200 */
[----:B------:R-:W-:-:S04]  /*1250*/  IMAD.WIDE.U32 R18, R14, -0x21131993, R16 ;  /* 0xdeece66d0e127825 */ /* 0x000fc800078e0010 */
[----:B------:R-:W-:-:S04]  /*1260*/  IMAD R25, R14, 0x5, R25 ;  /* 0x000000050e197824 */ /* 0x000fc800078e0219 */
[----:B------:R-:W-:-:S05]  /*1270*/  IMAD.IADD R12, R19, 0x1, R25 ;  /* 0x00000001130c7824 */ /* 0x000fca00078e0219 */
[----:B------:R-:W-:-:S04]  /*1280*/  LOP3.LUT R23, R12, 0xffff, RZ, 0xc0, !PT ;  /* 0x0000ffff0c177812 */ /* 0x000fc800078ec0ff */
[----:B------:R-:W-:-:S05]  /*1290*/  SHF.R.U64 R15, R18, 0x11, R23 ;  /* 0x00000011120f7819 */ /* 0x000fca0000001217 */
[----:B------:R-:W-:-:S04]  /*12a0*/  IMAD.HI.U32 R28, R15, 0x55555556, RZ ;  /* 0x555555560f1c7827 */ /* 0x000fc800078e00ff */
[----:B------:R-:W-:-:S04]  /*12b0*/  IMAD R28, R28, -0x3, R15 ;  /* 0xfffffffd1c1c7824 */ /* 0x000fc800078e020f */
[----:B------:R-:W-:-:S05]  /*12c0*/  VIADD R29, R28, 0x1 ;  /* 0x000000011c1d7836 */ /* 0x000fca0000000000 */
[----:B------:R-:W-:-:S04]  /*12d0*/  LOP3.LUT R25, R29, 0xffff, RZ, 0xc0, !PT ;  /* 0x0000ffff1d197812 */ /* 0x000fc800078ec0ff */
[----:B------:R-:W-:-:S13]  /*12e0*/  LOP3.LUT P0, RZ, R28, R25, RZ, 0xc0, !PT ;  /* 0x000000191cff7212 */ /* 0x000fda000780c0ff */
[----:B------:R-:W-:Y:S05]  /*12f0*/  @!P0 BRA `(.L_x_12) ;  /* 0x0000000000808947 */ /* 0x000fea0003800000 */
[----:B------:R-:W1:Y:S01]  /*1300*/  I2F.U16.RP R19, R29 ;  /* 0x0000001d00137306 */ /* 0x000e620000109000 */
[----:B------:R-:W-:Y:S01]  /*1310*/  IMAD.MOV R27, RZ, RZ, -R25 ;  /* 0x000000ffff1b7224 */ /* 0x000fe200078e0a19 */
[----:B------:R-:W-:Y:S01]  /*1320*/  BSSY.RECONVERGENT B2, `(.L_x_13) ;  /* 0x000001c000027945 */ /* 0x000fe20003800200 */
[----:B------:R-:W-:Y:S01]  /*1330*/  IMAD.MOV.U32 R12, RZ, RZ, R18 ;  /* 0x000000ffff0c7224 */ /* 0x000fe200078e0012 */
[----:B------:R-:W-:-:S04]  /*1340*/  ISETP.NE.U32.AND P0, PT, R25, RZ, PT ;  /* 0x000000ff1900720c */ /* 0x000fc80003f05070 */
[----:B-1----:R-:W1:Y:S02]  /*1350*/  MUFU.RCP R19, R19 ;  /* 0x0000001300137308 */ /* 0x002e640000001000 */
[----:B-1----:R-:W-:Y:S01]  /*1360*/  VIADD R14, R19, 0xffffffe ;  /* 0x0ffffffe130e7836 */ /* 0x002fe20000000000 */
[----:B------:R-:W-:-:S05]  /*1370*/  LOP3.LUT R19, RZ, R25, RZ, 0x33, !PT ;  /* 0x00000019ff137212 */ /* 0x000fca00078e33ff */
[----:B------:R1:W2:Y:S02]  /*1380*/  F2I.FTZ.U32.TRUNC.NTZ R15, R14 ;  /* 0x0000000e000f7305 */ /* 0x0002a4000021f000 */
[----:B-1----:R-:W-:Y:S02]  /*1390*/  IMAD.MOV.U32 R14, RZ, RZ, RZ ;  /* 0x000000ffff0e7224 */ /* 0x002fe400078e00ff */
[----:B--2---:R-:W-:-:S04]  /*13a0*/  IMAD R27, R27, R15, RZ ;  /* 0x0000000f1b1b7224 */ /* 0x004fc800078e02ff */
[----:B------:R-:W-:-:S07]  /*13b0*/  IMAD.HI.U32 R18, R15, R27, R14 ;  /* 0x0000001b0f127227 */ /* 0x000fce00078e000e */
.L_x_14:
[----:B------:R-:W-:Y:S02]  /*13c0*/  IMAD R23, R23, -0x21131993, RZ ;  /* 0xdeece66d17177824 */ /* 0x000fe400078e02ff */
[----:B------:R-:W-:-:S04]  /*13d0*/  IMAD.WIDE.U32 R14, R12, -0x21131993, R16 ;  /* 0xdeece66d0c0e7825 */ /* 0x000fc800078e0010 */
[----:B------:R-:W-:-:S04]  /*13e0*/  IMAD R23, R12, 0x5, R23 ;  /* 0x000000050c177824 */ /* 0x000fc800078e0217 */
[----:B------:R-:W-:-:S05]  /*13f0*/  IMAD.IADD R23, R15, 0x1, R23 ;  /* 0x000000010f177824 */ /* 0x000fca00078e0217 */
[----:B------:R-:W-:-:S04]  /*1400*/  LOP3.LUT R23, R23, 0xffff, RZ, 0xc0, !PT ;  /* 0x0000ffff17177812 */ /* 0x000fc800078ec0ff */
[----:B------:R-:W-:-:S05]  /*1410*/  SHF.R.U64 R15, R14, 0x11, R23 ;  /* 0x000000110e0f7819 */ /* 0x000fca0000001217 */
[----:B------:R-:W-:-:S04]  /*1420*/  IMAD.HI.U32 R12, R18, R15, RZ ;  /* 0x0000000f120c7227 */ /* 0x000fc800078e00ff */
[----:B------:R-:W-:-:S04]  /*1430*/  IMAD.MOV R12, RZ, RZ, -R12 ;  /* 0x000000ffff0c7224 */ /* 0x000fc800078e0a0c */
[----:B------:R-:W-:-:S05]  /*1440*/  IMAD R12, R25, R12, R15 ;  /* 0x0000000c190c7224 */ /* 0x000fca00078e020f */
[----:B------:R-:W-:-:S13]  /*1450*/  ISETP.GE.U32.AND P2, PT, R12, R25, PT ;  /* 0x000000190c00720c */ /* 0x000fda0003f46070 */
[----:B------:R-:W-:-:S05]  /*1460*/  @P2 IMAD.IADD R12, R12, 0x1, -R25 ;  /* 0x000000010c0c2824 */ /* 0x000fca00078e0a19 */
[----:B------:R-:W-:-:S13]  /*1470*/  ISETP.GE.U32.AND P2, PT, R12, R25, PT ;  /* 0x000000190c00720c */ /* 0x000fda0003f46070 */
[----:B------:R-:W-:-:S05]  /*1480*/  @P2 IMAD.IADD R12, R12, 0x1, -R25 ;  /* 0x000000010c0c2824 */ /* 0x000fca00078e0a19 */
[----:B------:R-:W-:Y:S01]  /*1490*/  SEL R27, R19, R12, !P0 ;  /* 0x0000000c131b7207 */ /* 0x000fe20004000000 */
[----:B------:R-:W-:-:S03]  /*14a0*/  IMAD.MOV.U32 R12, RZ, RZ, R14 ;  /* 0x000000ffff0c7224 */ /* 0x000fc600078e000e */
[----:B------:R-:W-:-:S04]  /*14b0*/  IADD3 R15, PT, PT, R15, R28, -R27 ;  /* 0x0000001c0f0f7210 */ /* 0x000fc80007ffe81b */
[----:B------:R-:W-:-:S13]  /*14c0*/  ISETP.GE.AND P2, PT, R15, RZ, PT ;  /* 0x000000ff0f00720c */ /* 0x000fda0003f46270 */
[----:B------:R-:W-:Y:S05]  /*14d0*/  @!P2 BRA `(.L_x_14) ;  /* 0xfffffffc00b8a947 */ /* 0x000fea000383ffff */
[----:B------:R-:W-:Y:S05]  /*14e0*/  BSYNC.RECONVERGENT B2 ;  /* 0x0000000000027941 */ /* 0x000fea0003800200 */
.L_x_13:
[----:B------:R-:W-:Y:S05]  /*14f0*/  BRA `(.L_x_15) ;  /* 0x0000000000307947 */ /* 0x000fea0003800000 */
.L_x_12:
[----:B------:R-:W-:Y:S02]  /*1500*/  IMAD R15, R12, -0x21131993, RZ ;  /* 0xdeece66d0c0f7824 */ /* 0x000fe400078e02ff */
[----:B------:R-:W-:-:S04]  /*1510*/  IMAD.WIDE.U32 R16, R18, -0x21131993, R16 ;  /* 0xdeece66d12107825 */ /* 0x000fc800078e0010 */
[----:B------:R-:W-:-:S04]  /*1520*/  IMAD R15, R18, 0x5, R15 ;  /* 0x00000005120f7824 */ /* 0x000fc800078e020f */
[----:B------:R-:W-:-:S05]  /*1530*/  IMAD.IADD R23, R17, 0x1, R15 ;  /* 0x0000000111177824 */ /* 0x000fca00078e020f */
[----:B------:R-:W-:-:S04]  /*1540*/  LOP3.LUT R23, R23, 0xffff, RZ, 0xc0, !PT ;  /* 0x0000ffff17177812 */ /* 0x000fc800078ec0ff */
[--C-:B------:R-:W-:Y:S02]  /*1550*/  SHF.R.U32.HI R12, RZ, 0x11, R23.reuse ;  /* 0x00000011ff0c7819 */ /* 0x100fe40000011617 */
[----:B------:R-:W-:-:S03]  /*1560*/  SHF.R.U64 R14, R16, 0x11, R23 ;  /* 0x00000011100e7819 */ /* 0x000fc60000001217 */
[-C--:B------:R-:W-:Y:S02]  /*1570*/  IMAD R27, R12, R25.reuse, RZ ;  /* 0x000000190c1b7224 */ /* 0x080fe400078e02ff */
[----:B------:R-:W-:-:S04]  /*1580*/  IMAD.WIDE.U32 R14, R14, R25, RZ ;  /* 0x000000190e0e7225 */ /* 0x000fc800078e00ff */
[----:B------:R-:W-:Y:S02]  /*1590*/  IMAD.IADD R27, R15, 0x1, R27 ;  /* 0x000000010f1b7824 */ /* 0x000fe400078e021b */
[----:B------:R-:W-:-:S03]  /*15a0*/  IMAD.MOV.U32 R12, RZ, RZ, R16 ;  /* 0x000000ffff0c7224 */ /* 0x000fc600078e0010 */
[----:B------:R-:W-:-:S07]  /*15b0*/  SHF.R.U64 R27, R14, 0x1f, R27 ;  /* 0x0000001f0e1b7819 */ /* 0x000fce000000121b */
.L_x_15:
[----:B------:R-:W-:Y:S05]  /*15c0*/  BSYNC.RECONVERGENT B1 ;  /* 0x0000000000017941 */ /* 0x000fea0003800200 */
.L_x_11:
[----:B------:R-:W-:Y:S01]  /*15d0*/  PRMT R14, R21, 0x9910, RZ ;  /* 0x00009910150e7816 */ /* 0x000fe200000000ff */
[----:B------:R-:W-:Y:S01]  /*15e0*/  BSSY.RECONVERGENT B1, `(.L_x_16) ;  /* 0x000002e000017945 */ /* 0x000fe20003800200 */
[----:B------:R-:W-:Y:S02]  /*15f0*/  SHF.R.U32.HI R15, RZ, 0xf, R21 ;  /* 0x0000000fff0f7819 */ /* 0x000fe40000011615 */
[----:B------:R-:W-:Y:S02]  /*1600*/  IADD3 R17, PT, PT, R1, -0x20, R13 ;  /* 0xffffffe001117810 */ /* 0x000fe40007ffe00d */
[----:B------:R-:W-:Y:S01]  /*1610*/  LOP3.LUT R16, R15, 0x1, RZ, 0xc0, !PT ;  /* 0x000000010f107812 */ /* 0x000fe200078ec0ff */
[----:B------:R-:W-:-:S03]  /*1620*/  VIADD R15, R14, 0xffffffff ;  /* 0xffffffff0e0f7836 */ /* 0x000fc60000000000 */
[----:B------:R-:W-:Y:S01]  /*1630*/  ISETP.NE.U32.AND P0, PT, R16, 0x1, PT ;  /* 0x000000011000780c */ /* 0x000fe20003f05070 */
[----:B------:R-:W-:Y:S01]  /*1640*/  IMAD.IADD R16, R1, 0x1, R13 ;  /* 0x0000000101107824 */ /* 0x000fe200078e020d */
[----:B------:R-:W-:Y:S02]  /*1650*/  ISETP.LT.U32.AND P2, PT, R22, R15, PT ;  /* 0x0000000f1600720c */ /* 0x000fe40003f41070 */
[----:B------:R-:W-:Y:S02]  /*1660*/  SHF.R.S32.HI R15, RZ, 0x1f, R15 ;  /* 0x0000001fff0f7819 */ /* 0x000fe4000001140f */
[C---:B------:R-:W-:Y:S02]  /*1670*/  LOP3.LUT R22, R21.reuse, 0x8000, RZ, 0xc0, !PT ;  /* 0x0000800015167812 */ /* 0x040fe400078ec0ff */
[----:B------:R-:W-:Y:S02]  /*1680*/  ISETP.LT.OR.EX P0, PT, R24, R15, !P0, P2 ;  /* 0x0000000f1800720c */ /* 0x000fe40004701720 */
[----:B------:R-:W-:-:S02]  /*1690*/  LOP3.LUT R21, R21, 0x7fff, RZ, 0xc0, !PT ;  /* 0x00007fff15157812 */ /* 0x000fc400078ec0ff */
[----:B------:R-:W-:-:S09]  /*16a0*/  IADD3 R15, PT, PT, R1, -0x1, R13 ;  /* 0xffffffff010f7810 */ /* 0x000fd20007ffe00d */
[----:B------:R-:W-:Y:S05]  /*16b0*/  @P0 BRA `(.L_x_17) ;  /* 0x0000000000800947 */ /* 0x000fea0003800000 */
[----:B------:R-:W2:Y:S02]  /*16c0*/  LDL.S8 R18, [R20+0x1] ;  /* 0x0000010014127983 */ /* 0x000ea40000100200 */
[----:B--2---:R-:W-:-:S04]  /*16d0*/  IADD3 R24, P2, PT, R18, 0x3f, RZ ;  /* 0x0000003f12187810 */ /* 0x004fc80007f5e0ff */
[----:B------:R-:W-:Y:S02]  /*16e0*/  ISETP.GE.U32.AND P0, PT, R24, R21, PT ;  /* 0x000000151800720c */ /* 0x000fe40003f06070 */
[----:B------:R-:W-:-:S04]  /*16f0*/  LEA.HI.X.SX32 R18, R18, RZ, 0x1, P2 ;  /* 0x000000ff12127211 */ /* 0x000fc800010f0eff */
[----:B------:R-:W-:-:S13]  /*1700*/  ISETP.GE.AND.EX P0, PT, R18, RZ, PT, P0 ;  /* 0x000000ff1200720c */ /* 0x000fda0003f06300 */
[----:B------:R-:W-:Y:S05]  /*1710*/  @P0 BRA `(.L_x_17) ;  /* 0x0000000000680947 */ /* 0x000fea0003800000 */
[----:B------:R-:W2:Y:S02]  /*1720*/  LDL.S8 R18, [R15] ;  /* 0x000000000f127983 */ /* 0x000ea40000100200 */
[----:B--2---:R-:W-:-:S04]  /*1730*/  IADD3 R24, P2, PT, R18, 0x3f, RZ ;  /* 0x0000003f12187810 */ /* 0x004fc80007f5e0ff */
[----:B------:R-:W-:Y:S02]  /*1740*/  ISETP.GE.U32.AND P0, PT, R24, R21, PT ;  /* 0x000000151800720c */ /* 0x000fe40003f06070 */
[----:B------:R-:W-:-:S04]  /*1750*/  LEA.HI.X.SX32 R18, R18, RZ, 0x1, P2 ;  /* 0x000000ff12127211 */ /* 0x000fc800010f0eff */
[----:B------:R-:W-:-:S13]  /*1760*/  ISETP.GE.AND.EX P0, PT, R18, RZ, PT, P0 ;  /* 0x000000ff1200720c */ /* 0x000fda0003f06300 */
        /* <DEDUP_REMOVED lines=13> */
[----:B------:R-:W-:Y:S02]  /*1840*/  VIADD R19, R26, 0x1 ;  /* 0x000000011a137836 */ /* 0x000fe40000000000 */
[----:B------:R-:W-:-:S03]  /*1850*/  IMAD.IADD R18, R1, 0x1, R4 ;  /* 0x0000000101127824 */ /* 0x000fc600078e0204 */
[----:B------:R1:W-:Y:S04]  /*1860*/  STL.U8 [R20], R19 ;  /* 0x0000001314007387 */ /* 0x0003e80000100000 */
[----:B------:R-:W2:Y:S01]  /*1870*/  LDL.S8 R18, [R18] ;  /* 0x0000000012127983 */ /* 0x000ea20000100200 */
[----:B------:R-:W-:Y:S02]  /*1880*/  PRMT R25, R26, 0x9910, RZ ;  /* 0x000099101a197816 */ /* 0x000fe400000000ff */
[----:B------:R-:W-:Y:S02]  /*1890*/  PRMT R26, R19, 0x7610, R26 ;  /* 0x00007610131a7816 */ /* 0x000fe4000000001a */
[----:B--2---:R-:W-:-:S04]  /*18a0*/  ISETP.GT.AND P0, PT, R18, R25, PT ;  /* 0x000000191200720c */ /* 0x004fc80003f04270 */
[----:B-1----:R-:W-:-:S09]  /*18b0*/  SEL R4, R4, R13, P0 ;  /* 0x0000000d04047207 */ /* 0x002fd20000000000 */
.L_x_17:
[----:B------:R-:W-:Y:S05]  /*18c0*/  BSYNC.RECONVERGENT B1 ;  /* 0x0000000000017941 */ /* 0x000fea0003800200 */
.L_x_16:
[----:B------:R-:W-:-:S13]  /*18d0*/  ISETP.NE.AND P0, PT, R27, RZ, PT ;  /* 0x000000ff1b00720c */ /* 0x000fda0003f05270 */
[----:B------:R-:W-:Y:S05]  /*18e0*/  @!P0 BRA `(.L_x_10) ;  /* 0x00000004005c8947 */ /* 0x000fea0003800000 */
[----:B------:R-:W-:Y:S01]  /*18f0*/  LOP3.LUT R18, R26, 0xffff, RZ, 0xc0, !PT ;  /* 0x0000ffff1a127812 */ /* 0x000fe200078ec0ff */
[----:B------:R-:W-:Y:S01]  /*1900*/  BSSY.RECONVERGENT B1, `(.L_x_18) ;  /* 0x000002a000017945 */ /* 0x000fe20003800200 */
[----:B------:R-:W-:Y:S02]  /*1910*/  ISETP.NE.AND P0, PT, R22, RZ, PT ;  /* 0x000000ff1600720c */ /* 0x000fe40003f05270 */
[----:B------:R-:W-:Y:S02]  /*1920*/  PRMT R19, R18, 0x8880, RZ ;  /* 0x0000888012137816 */ /* 0x000fe400000000ff */
[----:B------:R-:W-:Y:S02]  /*1930*/  SHF.R.S32.HI R18, RZ, 0x1f, R14 ;  /* 0x0000001fff127819 */ /* 0x000fe4000001140e */
[----:B------:R-:W-:-:S04]  /*1940*/  IADD3 R25, P3, PT, R19, 0x3f, RZ ;  /* 0x0000003f13197810 */ /* 0x000fc80007f7e0ff */
[----:B------:R-:W-:Y:S02]  /*1950*/  ISETP.LT.U32.AND P2, PT, R25, R14, PT ;  /* 0x0000000e1900720c */ /* 0x000fe40003f41070 */
[----:B------:R-:W-:-:S04]  /*1960*/  LEA.HI.X.SX32 R19, R19, RZ, 0x1, P3 ;  /* 0x000000ff13137211 */ /* 0x000fc800018f0eff */
[----:B------:R-:W-:-:S13]  /*1970*/  ISETP.LT.OR.EX P2, PT, R19, R18, P0, P2 ;  /* 0x000000121300720c */ /* 0x000fda0000741720 */
[----:B------:R-:W-:Y:S05]  /*1980*/  @P2 BRA `(.L_x_19) ;  /* 0x0000000000842947 */ /* 0x000fea0003800000 */
[----:B------:R-:W2:Y:S01]  /*1990*/  LDL.S8 R19, [R20+0x1] ;  /* 0x0000010014137983 */ /* 0x000ea20000100200 */
[----:B------:R-:W-:Y:S01]  /*19a0*/  VIADD R18, R21, 0x1 ;  /* 0x0000000115127836 */ /* 0x000fe20000000000 */
        /* <DEDUP_REMOVED lines=31> */
.L_x_19:
[----:B------:R-:W-:Y:S05]  /*1ba0*/  BSYNC.RECONVERGENT B1 ;  /* 0x0000000000017941 */ /* 0x000fea0003800200 */
.L_x_18:
[----:B------:R-:W-:-:S13]  /*1bb0*/  ISETP.NE.AND P2, PT, R27, 0x1, PT ;  /* 0x000000011b00780c */ /* 0x000fda0003f45270 */
[----:B------:R-:W-:Y:S05]  /*1bc0*/  @!P2 BRA `(.L_x_10) ;  /* 0x0000000000a4a947 */ /* 0x000fea0003800000 */
[----:B------:R-:W-:Y:S01]  /*1bd0*/  LOP3.LUT R18, R26, 0xffff, RZ, 0xc0, !PT ;  /* 0x0000ffff1a127812 */ /* 0x000fe200078ec0ff */
[----:B------:R-:W-:-:S03]  /*1be0*/  VIADD R14, R14, 0x1 ;  /* 0x000000010e0e7836 */ /* 0x000fc60000000000 */
        /* <DEDUP_REMOVED lines=36> */
[----:B------:R-:W-:-:S04]  /*1e30*/  PRMT R17, R26, 0x8880, RZ ;  /* 0x000088801a117816 */ /* 0x000fc800000000ff */
[----:B--2---:R-:W-:-:S04]  /*1e40*/  ISETP.GT.AND P0, PT, R14, R17, PT ;  /* 0x000000110e00720c */ /* 0x004fc80003f04270 */
[----:B-1----:R-:W-:-:S09]  /*1e50*/  SEL R4, R4, R13, P0 ;  /* 0x0000000d04047207 */ /* 0x002fd20000000000 */
.L_x_10:
[----:B------:R-:W-:Y:S05]  /*1e60*/  BSYNC.RECONVERGENT B0 ;  /* 0x0000000000007941 */ /* 0x000fea0003800200 */
.L_x_9:
[----:B------:R-:W-:Y:S05]  /*1e70*/  @P1 BRA `(.L_x_20) ;  /* 0xffffffec00741947 */ /* 0x000fea000383ffff */
[----:B------:R-:W-:-:S06]  /*1e80*/  IMAD.IADD R8, R1, 0x1, R4 ;  /* 0x0000000101087824 */ /* 0x000fcc00078e0204 */
[----:B------:R-:W2:Y:S02]  /*1e90*/  LDL.S8 R8, [R8] ;  /* 0x0000000008087983 */ /* 0x000ea40000100200 */
[----:B--2---:R-:W-:-:S13]  /*1ea0*/  ISETP.GE.AND P0, PT, R8, 0x12, PT ;  /* 0x000000120800780c */ /* 0x004fda0003f06270 */
[----:B------:R-:W-:Y:S05]  /*1eb0*/  @P0 BRA `(.L_x_21) ;  /* 0x0000000000380947 */ /* 0x000fea0003800000 */
[----:B------:R-:W-:-:S05]  /*1ec0*/  VIADD R0, R0, 0x1 ;  /* 0x0000000100007836 */ /* 0x000fca0000000000 */
[----:B------:R-:W-:-:S13]  /*1ed0*/  ISETP.NE.AND P0, PT, R0, 0xa, PT ;  /* 0x0000000a0000780c */ /* 0x000fda0003f05270 */
[----:B------:R-:W-:Y:S05]  /*1ee0*/  @!P0 EXIT ;  /* 0x000000000000894d */ /* 0x000fea0003800000 */
[----:B------:R-:W-:Y:S01]  /*1ef0*/  LOP3.LUT R8, R8, 0xffff, RZ, 0xc0, !PT ;  /* 0x0000ffff08087812 */ /* 0x000fe200078ec0ff */
[----:B------:R-:W-:-:S03]  /*1f00*/  IMAD.MOV.U32 R11, RZ, RZ, -0x9 ;  /* 0xfffffff7ff0b7424 */ /* 0x000fc600078e00ff */
[----:B------:R-:W-:Y:S01]  /*1f10*/  PRMT R9, R8, 0x8880, RZ ;  /* 0x0000888008097816 */ /* 0x000fe200000000ff */
[----:B------:R-:W-:-:S03]  /*1f20*/  IMAD R8, R0, R11, 0x5a ;  /* 0x0000005a00087424 */ /* 0x000fc600078e020b */
[----:B------:R-:W-:Y:S02]  /*1f30*/  IADD3 R11, P1, PT, -R9, 0x12, RZ ;  /* 0x00000012090b7810 */ /* 0x000fe40007f3e1ff */
[----:B------:R-:W-:Y:S02]  /*1f40*/  SHF.R.S32.HI R9, RZ, 0x1f, R9 ;  /* 0x0000001fff097819 */ /* 0x000fe40000011409 */
[----:B------:R-:W-:-:S03]  /*1f50*/  ISETP.GT.U32.AND P0, PT, R11, R8, PT ;  /* 0x000000080b00720c */ /* 0x000fc60003f04070 */
[----:B------:R-:W-:-:S05]  /*1f60*/  IMAD.X R9, RZ, RZ, ~R9, P1 ;  /* 0x000000ffff097224 */ /* 0x000fca00008e0e09 */
[----:B------:R-:W-:-:S13]  /*1f70*/  ISETP.GT.U32.AND.EX P0, PT, R9, RZ, PT, P0 ;  /* 0x000000ff0900720c */ /* 0x000fda0003f04100 */
[----:B------:R-:W-:Y:S05]  /*1f80*/  @!P0 BRA `(.L_x_22) ;  /* 0xffffffe4006c8947 */ /* 0x000fea000383ffff */
[----:B------:R-:W-:Y:S05]  /*1f90*/  EXIT ;  /* 0x000000000000794d */ /* 0x000fea0003800000 */
.L_x_21:
[----:B------:R-:W1:Y:S01]  /*1fa0*/  S2R R7, SR_LANEID ;  /* 0x0000000000077919 */ /* 0x000e620000000000 */
[----:B------:R-:W-:Y:S01]  /*1fb0*/  VOTEU.ANY UR6, UPT, PT ;  /* 0x0000000000067886 */ /* 0x000fe200038e0100 */
[----:B------:R-:W2:Y:S01]  /*1fc0*/  LDC.64 R8, c[0x0][0x388] ;  /* 0x0000e200ff087b82 */ /* 0x000ea20000000a00 */
[----:B------:R-:W1:Y:S01]  /*1fd0*/  FLO.U32 R0, UR6 ;  /* 0x0000000600007d00 */ /* 0x000e6200080e0000 */
[----:B------:R-:W3:Y:S06]  /*1fe0*/  S2R R4, SR_LTMASK ;  /* 0x0000000000047919 */ /* 0x000eec0000003900 */
[----:B------:R-:W4:Y:S01]  /*1ff0*/  LDC.64 R10, c[0x0][0x390] ;  /* 0x0000e400ff0a7b82 */ /* 0x000f220000000a00 */
[----:B------:R-:W2:Y:S01]  /*2000*/  POPC R3, UR6 ;  /* 0x0000000600037d09 */ /* 0x000ea20008000000 */
[----:B-1----:R-:W-:-:S13]  /*2010*/  ISETP.EQ.U32.AND P0, PT, R0, R7, PT ;  /* 0x000000070000720c */ /* 0x002fda0003f02070 */
[----:B--2---:R-:W2:Y:S01]  /*2020*/  @P0 ATOMG.E.ADD.STRONG.GPU PT, R3, desc[UR4][R8.64], R3 ;  /* 0x80000003080309a8 */ /* 0x004ea200081ef104 */
[----:B---3--:R-:W-:Y:S02]  /*2030*/  LOP3.LUT R12, R4, UR6, RZ, 0xc0, !PT ;  /* 0x00000006040c7c12 */ /* 0x008fe4000f8ec0ff */
[----:B------:R-:W-:-:S04]  /*2040*/  LOP3.LUT P0, R6, R6, 0xff, RZ, 0xc0, !PT ;  /* 0x000000ff06067812 */ /* 0x000fc8000780c0ff */
[----:B------:R-:W1:Y:S01]  /*2050*/  POPC R12, R12 ;  /* 0x0000000c000c7309 */ /* 0x000e620000000000 */
[C---:B------:R-:W-:Y:S02]  /*2060*/  ISETP.NE.AND P1, PT, R6.reuse, 0x1, PT ;  /* 0x000000010600780c */ /* 0x040fe40003f25270 */
[----:B------:R-:W-:Y:S02]  /*2070*/  SEL R4, RZ, 0x3580000, P0 ;  /* 0x03580000ff047807 */ /* 0x000fe40000000000 */
[----:B------:R-:W-:Y:S02]  /*2080*/  ISETP.NE.AND P0, PT, R6, 0x2, PT ;  /* 0x000000020600780c */ /* 0x000fe40003f05270 */
[----:B------:R-:W-:-:S04]  /*2090*/  SEL R4, R4, 0x1580000, P1 ;  /* 0x0158000004047807 */ /* 0x000fc80000800000 */
[----:B------:R-:W-:Y:S01]  /*20a0*/  SEL R4, R4, 0x3480000, P0 ;  /* 0x0348000004047807 */ /* 0x000fe20000000000 */
[----:B--2---:R2:W1:Y:S03]  /*20b0*/  SHFL.IDX PT, R7, R3, R0, 0x1f ;  /* 0x00001f0003077589 */ /* 0x00446600000e0000 */
[----:B--2---:R-:W-:Y:S01]  /*20c0*/  LOP3.LUT R3, R4, R5, RZ, 0xfc, !PT ;  /* 0x0000000504037212 */ /* 0x004fe200078efcff */
[----:B-1----:R-:W-:-:S04]  /*20d0*/  IMAD.IADD R7, R7, 0x1, R12 ;  /* 0x0000000107077824 */ /* 0x002fc800078e020c */
[----:B----4-:R-:W-:-:S05]  /*20e0*/  IMAD.WIDE R4, R7, 0x8, R10 ;  /* 0x0000000807047825 */ /* 0x010fca00078e020a */
[----:B------:R-:W-:Y:S01]  /*20f0*/  STG.E.64 desc[UR4][R4.64], R2 ;  /* 0x0000000204007986 */ /* 0x000fe2000c101b04 */
[----:B------:R-:W-:Y:S05]  /*2100*/  EXIT ;  /* 0x000000000000794d */ /* 0x000fea0003800000 */
.L_x_23:
[----:B------:R-:W-:-:S00]  /*2110*/  BRA `(.L_x_23) ;  /* 0xfffffffc00fc7947 */ /* 0x000fc0000383ffff */
[----:B------:R-:W-:-:S00]  /*2120*/  NOP ;  /* 0x0000000000007918 */ /* 0x000fc00000000000 */
        /* <DEDUP_REMOVED lines=13> */
.L_x_24:


//--------------------- .nv.shared.reserved.0     --------------------------
	.section	.nv.shared.reserved.0,"aw",@nobits
	.weak		__nv_reservedSMEM_offset_0_alias
	.size		__nv_reservedSMEM_offset_0_alias, 0, 64
	.other		__nv_reservedSMEM_offset_0_alias,@"STO_CUDA_RESERVED_SHARED STV_DEFAULT"
__nv_reservedSMEM_offset_0_alias:
	.zero		0
	.zero		64


//--------------------- .nv.constant0._Z5crackmPiPm --------------------------
	.section	.nv.constant0._Z5crackmPiPm,"a",@progbits
	.sectionflags	@""
	.align	4
.nv.constant0._Z5crackmPiPm:
	.zero		920


//--------------------- SYMBOLS --------------------------

	.type		.nv.reservedSmem.offset0,@object
	.size		.nv.reservedSmem.offset0,0x4
